// auto-generated by cutlass_sweep.gemm — config: {"arch": "sm_100", "cluster_m": 1, "cluster_n": 4, "dtype": "nvfp4", "dtype_b": "nvfp4", "layout": "nt", "stages": 0, "tile_k": 256, "tile_m": 128, "tile_n": 64}
#include "cutlass/cutlass.h"
#include "cutlass/gemm/collective/collective_builder.hpp"
#include "cutlass/gemm/device/gemm_universal_adapter.h"
#include "cutlass/gemm/kernel/gemm_universal.hpp"
#include "cutlass/epilogue/collective/collective_builder.hpp"

using ElemA = cutlass::nv_float4_t<cutlass::float_e2m1_t>;
using ElemB = cutlass::nv_float4_t<cutlass::float_e2m1_t>;
using ElemCD = cutlass::bfloat16_t;
using Acc  = float;
using TileShape    = cute::Shape<cute::_128, cute::_64, cute::_256>;
using ClusterShape = cute::Shape<cute::_1, cute::_4, cute::_1>;

using CollectiveEpilogue = typename cutlass::epilogue::collective::CollectiveBuilder<
    cutlass::arch::Sm100, cutlass::arch::OpClassTensorOp,
    TileShape, ClusterShape,
    cutlass::epilogue::collective::EpilogueTileAuto,
    Acc, Acc,
    ElemCD, cutlass::layout::RowMajor, 128 / cutlass::sizeof_bits<ElemCD>::value,
    ElemCD, cutlass::layout::RowMajor, 128 / cutlass::sizeof_bits<ElemCD>::value,
    cutlass::epilogue::collective::EpilogueScheduleAuto
  >::CollectiveOp;

using CollectiveMainloop = typename cutlass::gemm::collective::CollectiveBuilder<
    cutlass::arch::Sm100, cutlass::arch::OpClassBlockScaledTensorOp,
    ElemA, cutlass::layout::RowMajor, 32,
    ElemB, cutlass::layout::ColumnMajor, 32,
    Acc,
    TileShape, ClusterShape,
    cutlass::gemm::collective::StageCountAutoCarveout<static_cast<int>(sizeof(typename CollectiveEpilogue::SharedStorage))>,
    cutlass::gemm::collective::KernelScheduleAuto
  >::CollectiveOp;

using GemmKernel = cutlass::gemm::kernel::GemmUniversal<
    cute::Shape<int,int,int,int>,
    CollectiveMainloop,
    CollectiveEpilogue
>;
using Gemm = cutlass::gemm::device::GemmUniversalAdapter<GemmKernel>;

// Force the device kernel symbol into the cubin without needing a host main.
auto* _anchor = &cutlass::device_kernel<GemmKernel>;


// ===== COMPILED SASS (sm_100a) =====

	.target	sm_100a

	.elftype	@"ET_EXEC"


//--------------------- .note.nv.tkinfo           --------------------------
	.section	.note.nv.tkinfo,"",@"SHT_NOTE"
	.sectionflags	@"SHF_NOTE_NV_TKINFO"
	.tkinfo
        /*0018*/ 	.word	0x00000002
        /*0030*/ 	.string	""
        /*0030*/ 	.string	"ptxas"
        /*0030*/ 	.string	"Cuda compilation tools, release 13.0, V13.0.88"
        /*0030*/ 	.string	"Build cuda_13.0.r13.0/compiler.36424714_0"
        /*0030*/ 	.string	"-arch sm_100a -m 64 "



//--------------------- .note.nv.cuinfo           --------------------------
	.section	.note.nv.cuinfo,"",@"SHT_NOTE"
	.sectionflags	@"SHF_NOTE_NV_CUINFO"
        /*0018*/ 	.short	0x0002
        /*001a*/ 	.short	0x0064
        /*001c*/ 	.short	0x0082
	.zero		2


//--------------------- .nv.info                  --------------------------
	.section	.nv.info,"",@"SHT_CUDA_INFO"
	.align	4


	//----- nvinfo : EIATTR_REGCOUNT
	.align		4
        /*0000*/ 	.byte	0x04, 0x2f
        /*0002*/ 	.short	(.L_19 - .L_18)
	.align		4
.L_18:
        /*0004*/ 	.word	index@(_ZN7cutlass13device_kernelINS_4gemm6kernel13GemmUniversalIN4cute5tupleIJiiiiEEENS1_10collective13CollectiveMmaINS1_46MainloopSm100TmaUmmaWarpSpecializedBlockScaledILi7ELi2ELi2ENS5_IJNS4_1CILi1EEENSA_ILi4EEESB_EEEEENS5_IJNSA_ILi128EEENSA_ILi64EEENSA_ILi256EEEEEENS5_IJNS_12float_e2m1_tENS_13float_ue4m3_tEEEENS5_IJNS5_IJlSB_lEEENS4_6LayoutINS5_IJNS5_IJNS5_IJNSA_ILi32EEESC_EEEiEEENS5_IJNS5_IJNSA_ILi16EEESC_EEEiEEENS5_IJSB_iEEEEEENS5_IJST_NS5_IJNS5_IJNSA_ILi0EEESB_EEENSA_ILi512EEEEEENS5_IJSW_iEEEEEEEEEEESL_S13_NS4_8TiledMMAINS4_8MMA_AtomIJNS4_17SM100_MMA_MXF4_SSISJ_SJ_fSK_Li128ELi64ELi16ELNS4_4UMMA5MajorE0ELS18_0ELNS17_7ScaleInE0ELS19_0EEEEEENSN_INS5_IJSB_SB_SB_EEENS5_IJSW_SW_SW_EEEEENS5_IJNS4_10UnderscoreES1F_S1F_EEEEENS5_IJNS4_23SM90_TMA_LOAD_MULTICASTES1I_EEENS5_IJNS4_14ComposedLayoutINS4_7SwizzleILi3ELi4ELi3EEENS4_18smem_ptr_flag_bitsILi4EEENSN_INS5_IJNSA_ILi8EEESH_EEENS5_IJSH_SB_EEEEEEENSN_INS5_IJNS5_IJNS5_IJSP_SB_EEESS_EEESB_NS5_IJSB_SC_EEEEEENS5_IJNS5_IJNS5_IJSS_SY_EEESX_EEESW_NS5_IJSC_SY_EEEEEEEEEEEvNS4_8identityENS5_IJNS4_13SM90_TMA_LOADES25_EEES23_vS24_EENS_8epilogue10collective18CollectiveEpilogueINS28_23Sm100TmaWarpSpecializedILi3ELi2ELi32ELb1ELb0EEEJSI_NS5_IJNSN_ISF_SB_EENSN_ISO_SB_EEEEENS_10bfloat16_tESM_S2G_SM_NS28_6fusion15FusionCallbacksIS2C_NS2H_17LinearCombinationIS2G_fS2G_fLNS_15FloatRoundStyleE2EEESI_S2F_JEEENS4_5SM1004TMEM4LOAD26SM100_TMEM_LOAD_32dp32b32xES25_NS1K_INS1L_ILi2ELi4ELi3EEENS1N_ILi16EEENSN_INS5_IJS1P_SO_EEENS5_IJSO_SB_EEEEEEENS4_39AutoVectorizingCopyWithAssumedAlignmentILi128EEENS4_14SM90_TMA_STOREES2W_S2Y_S2Y_EEEvvEEEEvNT_6ParamsE)
        /*0008*/ 	.word	0x0000006f


	//----- nvinfo : EIATTR_FRAME_SIZE
	.align		4
.L_19:
        /*000c*/ 	.byte	0x04, 0x11
        /*000e*/ 	.short	(.L_21 - .L_20)
	.align		4
.L_20:
        /*0010*/ 	.word	index@($__internal_2_$__cuda_sm10x_tcgen05_guardrail_trap_unallocated_columns_being_dealloced)
        /*0014*/ 	.word	0x00000000


	//----- nvinfo : EIATTR_FRAME_SIZE
	.align		4
.L_21:
        /*0018*/ 	.byte	0x04, 0x11
        /*001a*/ 	.short	(.L_23 - .L_22)
	.align		4
.L_22:
        /*001c*/ 	.word	index@($__internal_1_$__cuda_sm10x_tcgen05_guardrail_trap_phase_invalid_during_alloc)
        /*0020*/ 	.word	0x00000000


	//----- nvinfo : EIATTR_FRAME_SIZE
	.align		4
.L_23:
        /*0024*/ 	.byte	0x04, 0x11
        /*0026*/ 	.short	(.L_25 - .L_24)
	.align		4
.L_24:
        /*0028*/ 	.word	index@($__internal_0_$__cuda_sm10x_tcgen05_guardrail_trap_col_being_dealloced_not_returned_by_alloc)
        /*002c*/ 	.word	0x00000000


	//----- nvinfo : EIATTR_FRAME_SIZE
	.align		4
.L_25:
        /*0030*/ 	.byte	0x04, 0x11
        /*0032*/ 	.short	(.L_27 - .L_26)
	.align		4
.L_26:
        /*0034*/ 	.word	index@(_ZN7cutlass13device_kernelINS_4gemm6kernel13GemmUniversalIN4cute5tupleIJiiiiEEENS1_10collective13CollectiveMmaINS1_46MainloopSm100TmaUmmaWarpSpecializedBlockScaledILi7ELi2ELi2ENS5_IJNS4_1CILi1EEENSA_ILi4EEESB_EEEEENS5_IJNSA_ILi128EEENSA_ILi64EEENSA_ILi256EEEEEENS5_IJNS_12float_e2m1_tENS_13float_ue4m3_tEEEENS5_IJNS5_IJlSB_lEEENS4_6LayoutINS5_IJNS5_IJNS5_IJNSA_ILi32EEESC_EEEiEEENS5_IJNS5_IJNSA_ILi16EEESC_EEEiEEENS5_IJSB_iEEEEEENS5_IJST_NS5_IJNS5_IJNSA_ILi0EEESB_EEENSA_ILi512EEEEEENS5_IJSW_iEEEEEEEEEEESL_S13_NS4_8TiledMMAINS4_8MMA_AtomIJNS4_17SM100_MMA_MXF4_SSISJ_SJ_fSK_Li128ELi64ELi16ELNS4_4UMMA5MajorE0ELS18_0ELNS17_7ScaleInE0ELS19_0EEEEEENSN_INS5_IJSB_SB_SB_EEENS5_IJSW_SW_SW_EEEEENS5_IJNS4_10UnderscoreES1F_S1F_EEEEENS5_IJNS4_23SM90_TMA_LOAD_MULTICASTES1I_EEENS5_IJNS4_14ComposedLayoutINS4_7SwizzleILi3ELi4ELi3EEENS4_18smem_ptr_flag_bitsILi4EEENSN_INS5_IJNSA_ILi8EEESH_EEENS5_IJSH_SB_EEEEEEENSN_INS5_IJNS5_IJNS5_IJSP_SB_EEESS_EEESB_NS5_IJSB_SC_EEEEEENS5_IJNS5_IJNS5_IJSS_SY_EEESX_EEESW_NS5_IJSC_SY_EEEEEEEEEEEvNS4_8identityENS5_IJNS4_13SM90_TMA_LOADES25_EEES23_vS24_EENS_8epilogue10collective18CollectiveEpilogueINS28_23Sm100TmaWarpSpecializedILi3ELi2ELi32ELb1ELb0EEEJSI_NS5_IJNSN_ISF_SB_EENSN_ISO_SB_EEEEENS_10bfloat16_tESM_S2G_SM_NS28_6fusion15FusionCallbacksIS2C_NS2H_17LinearCombinationIS2G_fS2G_fLNS_15FloatRoundStyleE2EEESI_S2F_JEEENS4_5SM1004TMEM4LOAD26SM100_TMEM_LOAD_32dp32b32xES25_NS1K_INS1L_ILi2ELi4ELi3EEENS1N_ILi16EEENSN_INS5_IJS1P_SO_EEENS5_IJSO_SB_EEEEEEENS4_39AutoVectorizingCopyWithAssumedAlignmentILi128EEENS4_14SM90_TMA_STOREES2W_S2Y_S2Y_EEEvvEEEEvNT_6ParamsE)
        /*0038*/ 	.word	0x00000000


	//----- nvinfo : EIATTR_MIN_STACK_SIZE
	.align		4
.L_27:
        /*003c*/ 	.byte	0x04, 0x12
        /*003e*/ 	.short	(.L_29 - .L_28)
	.align		4
.L_28:
        /*0040*/ 	.word	index@(_ZN7cutlass13device_kernelINS_4gemm6kernel13GemmUniversalIN4cute5tupleIJiiiiEEENS1_10collective13CollectiveMmaINS1_46MainloopSm100TmaUmmaWarpSpecializedBlockScaledILi7ELi2ELi2ENS5_IJNS4_1CILi1EEENSA_ILi4EEESB_EEEEENS5_IJNSA_ILi128EEENSA_ILi64EEENSA_ILi256EEEEEENS5_IJNS_12float_e2m1_tENS_13float_ue4m3_tEEEENS5_IJNS5_IJlSB_lEEENS4_6LayoutINS5_IJNS5_IJNS5_IJNSA_ILi32EEESC_EEEiEEENS5_IJNS5_IJNSA_ILi16EEESC_EEEiEEENS5_IJSB_iEEEEEENS5_IJST_NS5_IJNS5_IJNSA_ILi0EEESB_EEENSA_ILi512EEEEEENS5_IJSW_iEEEEEEEEEEESL_S13_NS4_8TiledMMAINS4_8MMA_AtomIJNS4_17SM100_MMA_MXF4_SSISJ_SJ_fSK_Li128ELi64ELi16ELNS4_4UMMA5MajorE0ELS18_0ELNS17_7ScaleInE0ELS19_0EEEEEENSN_INS5_IJSB_SB_SB_EEENS5_IJSW_SW_SW_EEEEENS5_IJNS4_10UnderscoreES1F_S1F_EEEEENS5_IJNS4_23SM90_TMA_LOAD_MULTICASTES1I_EEENS5_IJNS4_14ComposedLayoutINS4_7SwizzleILi3ELi4ELi3EEENS4_18smem_ptr_flag_bitsILi4EEENSN_INS5_IJNSA_ILi8EEESH_EEENS5_IJSH_SB_EEEEEEENSN_INS5_IJNS5_IJNS5_IJSP_SB_EEESS_EEESB_NS5_IJSB_SC_EEEEEENS5_IJNS5_IJNS5_IJSS_SY_EEESX_EEESW_NS5_IJSC_SY_EEEEEEEEEEEvNS4_8identityENS5_IJNS4_13SM90_TMA_LOADES25_EEES23_vS24_EENS_8epilogue10collective18CollectiveEpilogueINS28_23Sm100TmaWarpSpecializedILi3ELi2ELi32ELb1ELb0EEEJSI_NS5_IJNSN_ISF_SB_EENSN_ISO_SB_EEEEENS_10bfloat16_tESM_S2G_SM_NS28_6fusion15FusionCallbacksIS2C_NS2H_17LinearCombinationIS2G_fS2G_fLNS_15FloatRoundStyleE2EEESI_S2F_JEEENS4_5SM1004TMEM4LOAD26SM100_TMEM_LOAD_32dp32b32xES25_NS1K_INS1L_ILi2ELi4ELi3EEENS1N_ILi16EEENSN_INS5_IJS1P_SO_EEENS5_IJSO_SB_EEEEEEENS4_39AutoVectorizingCopyWithAssumedAlignmentILi128EEENS4_14SM90_TMA_STOREES2W_S2Y_S2Y_EEEvvEEEEvNT_6ParamsE)
        /*0044*/ 	.word	0x00000000
.L_29:


//--------------------- .nv.compat                --------------------------
	.section	.nv.compat,"",@"SHT_CUDA_COMPAT_INFO"
	.align	4
        /*0000*/ 	.byte	0x02, 0x09, 0x01, 0x00, 0x02, 0x02, 0x02, 0x00, 0x02, 0x05, 0x05, 0x00, 0x03, 0x07, 0x01, 0x01
        /*0010*/ 	.byte	0x02, 0x03, 0x01, 0x00, 0x02, 0x06, 0x01, 0x00, 0x04, 0x0b, 0x08, 0x00, 0x09, 0x00, 0x00, 0x00
        /*0020*/ 	.byte	0x00, 0x00, 0x00, 0x00


//--------------------- .nv.info._ZN7cutlass13device_kernelINS_4gemm6kernel13GemmUniversalIN4cute5tupleIJiiiiEEENS1_10collective13CollectiveMmaINS1_46MainloopSm100TmaUmmaWarpSpecializedBlockScaledILi7ELi2ELi2ENS5_IJNS4_1CILi1EEENSA_ILi4EEESB_EEEEENS5_IJNSA_ILi128EEENSA_ILi64EEENSA_ILi256EEEEEENS5_IJNS_12float_e2m1_tENS_13float_ue4m3_tEEEENS5_IJNS5_IJlSB_lEEENS4_6LayoutINS5_IJNS5_IJNS5_IJNSA_ILi32EEESC_EEEiEEENS5_IJNS5_IJNSA_ILi16EEESC_EEEiEEENS5_IJSB_iEEEEEENS5_IJST_NS5_IJNS5_IJNSA_ILi0EEESB_EEENSA_ILi512EEEEEENS5_IJSW_iEEEEEEEEEEESL_S13_NS4_8TiledMMAINS4_8MMA_AtomIJNS4_17SM100_MMA_MXF4_SSISJ_SJ_fSK_Li128ELi64ELi16ELNS4_4UMMA5MajorE0ELS18_0ELNS17_7ScaleInE0ELS19_0EEEEEENSN_INS5_IJSB_SB_SB_EEENS5_IJSW_SW_SW_EEEEENS5_IJNS4_10UnderscoreES1F_S1F_EEEEENS5_IJNS4_23SM90_TMA_LOAD_MULTICASTES1I_EEENS5_IJNS4_14ComposedLayoutINS4_7SwizzleILi3ELi4ELi3EEENS4_18smem_ptr_flag_bitsILi4EEENSN_INS5_IJNSA_ILi8EEESH_EEENS5_IJSH_SB_EEEEEEENSN_INS5_IJNS5_IJNS5_IJSP_SB_EEESS_EEESB_NS5_IJSB_SC_EEEEEENS5_IJNS5_IJNS5_IJSS_SY_EEESX_EEESW_NS5_IJSC_SY_EEEEEEEEEEEvNS4_8identityENS5_IJNS4_13SM90_TMA_LOADES25_EEES23_vS24_EENS_8epilogue10collective18CollectiveEpilogueINS28_23Sm100TmaWarpSpecializedILi3ELi2ELi32ELb1ELb0EEEJSI_NS5_IJNSN_ISF_SB_EENSN_ISO_SB_EEEEENS_10bfloat16_tESM_S2G_SM_NS28_6fusion15FusionCallbacksIS2C_NS2H_17LinearCombinationIS2G_fS2G_fLNS_15FloatRoundStyleE2EEESI_S2F_JEEENS4_5SM1004TMEM4LOAD26SM100_TMEM_LOAD_32dp32b32xES25_NS1K_INS1L_ILi2ELi4ELi3EEENS1N_ILi16EEENSN_INS5_IJS1P_SO_EEENS5_IJSO_SB_EEEEEEENS4_39AutoVectorizingCopyWithAssumedAlignmentILi128EEENS4_14SM90_TMA_STOREES2W_S2Y_S2Y_EEEvvEEEEvNT_6ParamsE --------------------------
	.section	.nv.info._ZN7cutlass13device_kernelINS_4gemm6kernel13GemmUniversalIN4cute5tupleIJiiiiEEENS1_10collective13CollectiveMmaINS1_46MainloopSm100TmaUmmaWarpSpecializedBlockScaledILi7ELi2ELi2ENS5_IJNS4_1CILi1EEENSA_ILi4EEESB_EEEEENS5_IJNSA_ILi128EEENSA_ILi64EEENSA_ILi256EEEEEENS5_IJNS_12float_e2m1_tENS_13float_ue4m3_tEEEENS5_IJNS5_IJlSB_lEEENS4_6LayoutINS5_IJNS5_IJNS5_IJNSA_ILi32EEESC_EEEiEEENS5_IJNS5_IJNSA_ILi16EEESC_EEEiEEENS5_IJSB_iEEEEEENS5_IJST_NS5_IJNS5_IJNSA_ILi0EEESB_EEENSA_ILi512EEEEEENS5_IJSW_iEEEEEEEEEEESL_S13_NS4_8TiledMMAINS4_8MMA_AtomIJNS4_17SM100_MMA_MXF4_SSISJ_SJ_fSK_Li128ELi64ELi16ELNS4_4UMMA5MajorE0ELS18_0ELNS17_7ScaleInE0ELS19_0EEEEEENSN_INS5_IJSB_SB_SB_EEENS5_IJSW_SW_SW_EEEEENS5_IJNS4_10UnderscoreES1F_S1F_EEEEENS5_IJNS4_23SM90_TMA_LOAD_MULTICASTES1I_EEENS5_IJNS4_14ComposedLayoutINS4_7SwizzleILi3ELi4ELi3EEENS4_18smem_ptr_flag_bitsILi4EEENSN_INS5_IJNSA_ILi8EEESH_EEENS5_IJSH_SB_EEEEEEENSN_INS5_IJNS5_IJNS5_IJSP_SB_EEESS_EEESB_NS5_IJSB_SC_EEEEEENS5_IJNS5_IJNS5_IJSS_SY_EEESX_EEESW_NS5_IJSC_SY_EEEEEEEEEEEvNS4_8identityENS5_IJNS4_13SM90_TMA_LOADES25_EEES23_vS24_EENS_8epilogue10collective18CollectiveEpilogueINS28_23Sm100TmaWarpSpecializedILi3ELi2ELi32ELb1ELb0EEEJSI_NS5_IJNSN_ISF_SB_EENSN_ISO_SB_EEEEENS_10bfloat16_tESM_S2G_SM_NS28_6fusion15FusionCallbacksIS2C_NS2H_17LinearCombinationIS2G_fS2G_fLNS_15FloatRoundStyleE2EEESI_S2F_JEEENS4_5SM1004TMEM4LOAD26SM100_TMEM_LOAD_32dp32b32xES25_NS1K_INS1L_ILi2ELi4ELi3EEENS1N_ILi16EEENSN_INS5_IJS1P_SO_EEENS5_IJSO_SB_EEEEEEENS4_39AutoVectorizingCopyWithAssumedAlignmentILi128EEENS4_14SM90_TMA_STOREES2W_S2Y_S2Y_EEEvvEEEEvNT_6ParamsE,"",@"SHT_CUDA_INFO"
	.sectionflags	@""
	.align	4


	//----- nvinfo : EIATTR_CUDA_API_VERSION
	.align		4
        /*0000*/ 	.byte	0x04, 0x37
        /*0002*/ 	.short	(.L_31 - .L_30)
.L_30:
        /*0004*/ 	.word	0x00000082


	//----- nvinfo : EIATTR_KPARAM_INFO
	.align		4
.L_31:
        /*0008*/ 	.byte	0x04, 0x17
        /*000a*/ 	.short	(.L_33 - .L_32)
.L_32:
        /*000c*/ 	.word	0x00000000
        /*0010*/ 	.short	0x0000
        /*0012*/ 	.short	0x0000
        /*0014*/ 	.byte	0x00, 0xf0, 0x01, 0x30


	//----- nvinfo : EIATTR_AT_ENTRY_FRAGMENTS
	.align		4
.L_33:
        /*0018*/ 	.byte	0x04, 0x4f
        /*001a*/ 	.short	(.L_35 - .L_34)


	//   ....[0]....
.L_34:
        /*001c*/ 	.word	0x00000006


	//----- nvinfo : EIATTR_RESERVED_SMEM_USED
	.align		4
.L_35:
        /*0020*/ 	.byte	0x01, 0x41
	.zero		2


	//----- nvinfo : EIATTR_SPARSE_MMA_MASK
	.align		4
        /*0024*/ 	.byte	0x03, 0x50
        /*0026*/ 	.short	0x0000


	//----- nvinfo : EIATTR_TCGEN05_1CTA_USED
	.align		4
        /*0028*/ 	.byte	0x01, 0x51
	.zero		2


	//----- nvinfo : EIATTR_MAXREG_COUNT
	.align		4
        /*002c*/ 	.byte	0x03, 0x1b
        /*002e*/ 	.short	0x00ff


	//----- nvinfo : EIATTR_NUM_BARRIERS
	.align		4
        /*0030*/ 	.byte	0x02, 0x4c
        /*0032*/ 	.byte	0x07
	.zero		1


	//----- nvinfo : EIATTR_EXTERNS
	.align		4
        /*0034*/ 	.byte	0x04, 0x0f
        /*0036*/ 	.short	(.L_37 - .L_36)


	//   ....[0]....
	.align		4
.L_36:
        /*0038*/ 	.word	index@(__assertfail)


	//----- nvinfo : EIATTR_MERCURY_ISA_VERSION
	.align		4
.L_37:
        /*003c*/ 	.byte	0x03, 0x5f
        /*003e*/ 	.short	0x0101


	//----- nvinfo : EIATTR_INT_WARP_WIDE_INSTR_OFFSETS
	.align		4
        /*0040*/ 	.byte	0x04, 0x31
        /*0042*/ 	.short	(.L_39 - .L_38)


	//   ....[0]....
.L_38:
        /*0044*/ 	.word	0x00002460


	//   ....[1]....
        /*0048*/ 	.word	0x00004840


	//   ....[2]....
        /*004c*/ 	.word	0x00004870


	//   ....[3]....
        /*0050*/ 	.word	0x000048c0


	//   ....[4]....
        /*0054*/ 	.word	0x00005160


	//   ....[5]....
        /*0058*/ 	.word	0x000051d0


	//   ....[6]....
        /*005c*/ 	.word	0x00005440


	//   ....[7]....
        /*0060*/ 	.word	0x000055b0


	//----- nvinfo : EIATTR_COOP_GROUP_MASK_REGIDS
	.align		4
.L_39:
        /*0064*/ 	.byte	0x04, 0x29
        /*0066*/ 	.short	(.L_41 - .L_40)


	//   ....[0]....
.L_40:
        /*0068*/ 	.word	0xffffffff


	//   ....[1]....
        /*006c*/ 	.word	0xffffffff


	//   ....[2]....
        /*0070*/ 	.word	0xffffffff


	//   ....[3]....
        /*0074*/ 	.word	0xffffffff


	//   ....[4]....
        /*0078*/ 	.word	0xffffffff


	//   ....[5]....
        /*007c*/ 	.word	0xffffffff


	//   ....[6]....
        /*0080*/ 	.word	0xffffffff


	//   ....[7]....
        /*0084*/ 	.word	0xffffffff


	//   ....[8]....
        /*0088*/ 	.word	0xffffffff


	//   ....[9]....
        /*008c*/ 	.word	0xffffffff


	//   ....[10]....
        /*0090*/ 	.word	0xffffffff


	//   ....[11]....
        /*0094*/ 	.word	0xffffffff


	//   ....[12]....
        /*0098*/ 	.word	0xffffffff


	//   ....[13]....
        /*009c*/ 	.word	0xffffffff


	//----- nvinfo : EIATTR_COOP_GROUP_INSTR_OFFSETS
	.align		4
.L_41:
        /*00a0*/ 	.byte	0x04, 0x28
        /*00a2*/ 	.short	(.L_43 - .L_42)


	//   ....[0]....
.L_42:
        /*00a4*/ 	.word	0x00000090


	//   ....[1]....
        /*00a8*/ 	.word	0x00000530


	//   ....[2]....
        /*00ac*/ 	.word	0x00000740


	//   ....[3]....
        /*00b0*/ 	.word	0x000008c0


	//   ....[4]....
        /*00b4*/ 	.word	0x000009c0


	//   ....[5]....
        /*00b8*/ 	.word	0x00000b30


	//   ....[6]....
        /*00bc*/ 	.word	0x00000c90


	//   ....[7]....
        /*00c0*/ 	.word	0x00000e40


	//   ....[8]....
        /*00c4*/ 	.word	0x00002340


	//   ....[9]....
        /*00c8*/ 	.word	0x000032e0


	//   ....[10]....
        /*00cc*/ 	.word	0x000034f0


	//   ....[11]....
        /*00d0*/ 	.word	0x00003520


	//   ....[12]....
        /*00d4*/ 	.word	0x00004730


	//   ....[13]....
        /*00d8*/ 	.word	0x00004960


	//----- nvinfo : EIATTR_VRC_CTA_INIT_COUNT
	.align		4
.L_43:
        /*00dc*/ 	.byte	0x02, 0x4a
        /*00de*/ 	.byte	0x80
	.zero		1


	//----- nvinfo : EIATTR_SYSCALL_OFFSETS
	.align		4
        /*00e0*/ 	.byte	0x04, 0x46
        /*00e2*/ 	.short	(.L_45 - .L_44)


	//   ....[0]....
.L_44:
        /*00e4*/ 	.word	0x00006120


	//   ....[1]....
        /*00e8*/ 	.word	0x00006210


	//   ....[2]....
        /*00ec*/ 	.word	0x00006a50


	//   ....[3]....
        /*00f0*/ 	.word	0x00007700


	//----- nvinfo : EIATTR_MBARRIER_INSTR_OFFSETS
	.align		4
.L_45:
        /*00f4*/ 	.byte	0x04, 0x39
        /*00f6*/ 	.short	(.L_47 - .L_46)


	//   ....[0]....
.L_46:
        /*00f8*/ 	.word	0x00000650
        /*00fc*/ 	.word	0x000000ff
        /*0100*/ 	.word	0x00000000
        /*0104*/ 	.short	0x0100
        /*0106*/ 	.byte	0x06
	.zero		1


	//   ....[1]....
        /*0108*/ 	.word	0x00000660
        /*010c*/ 	.word	0x000000ff
        /*0110*/ 	.word	0x00000038
        /*0114*/ 	.short	0x0100
        /*0116*/ 	.byte	0x06
	.zero		1


	//   ....[2]....
        /*0118*/ 	.word	0x00000670
        /*011c*/ 	.word	0x000000ff
        /*0120*/ 	.word	0x00000008
        /*0124*/ 	.short	0x0100
        /*0126*/ 	.byte	0x06
	.zero		1


	//   ....[3]....
        /*0128*/ 	.word	0x00000680
        /*012c*/ 	.word	0x000000ff
        /*0130*/ 	.word	0x00000040
        /*0134*/ 	.short	0x0100
        /*0136*/ 	.byte	0x06
	.zero		1


	//   ....[4]....
        /*0138*/ 	.word	0x00000690
        /*013c*/ 	.word	0x000000ff
        /*0140*/ 	.word	0x00000010
        /*0144*/ 	.short	0x0100
        /*0146*/ 	.byte	0x06
	.zero		1


	//   ....[5]....
        /*0148*/ 	.word	0x000006a0
        /*014c*/ 	.word	0x000000ff
        /*0150*/ 	.word	0x00000048
        /*0154*/ 	.short	0x0100
        /*0156*/ 	.byte	0x06
	.zero		1


	//   ....[6]....
        /*0158*/ 	.word	0x000006b0
        /*015c*/ 	.word	0x000000ff
        /*0160*/ 	.word	0x00000018
        /*0164*/ 	.short	0x0100
        /*0166*/ 	.byte	0x06
	.zero		1


	//   ....[7]....
        /*0168*/ 	.word	0x000006c0
        /*016c*/ 	.word	0x000000ff
        /*0170*/ 	.word	0x00000050
        /*0174*/ 	.short	0x0100
        /*0176*/ 	.byte	0x06
	.zero		1


	//   ....[8]....
        /*0178*/ 	.word	0x000006d0
        /*017c*/ 	.word	0x000000ff
        /*0180*/ 	.word	0x00000020
        /*0184*/ 	.short	0x0100
        /*0186*/ 	.byte	0x06
	.zero		1


	//   ....[9]....
        /*0188*/ 	.word	0x000006e0
        /*018c*/ 	.word	0x000000ff
        /*0190*/ 	.word	0x00000058
        /*0194*/ 	.short	0x0100
        /*0196*/ 	.byte	0x06
	.zero		1


	//   ....[10]....
        /*0198*/ 	.word	0x000006f0
        /*019c*/ 	.word	0x000000ff
        /*01a0*/ 	.word	0x00000028
        /*01a4*/ 	.short	0x0100
        /*01a6*/ 	.byte	0x06
	.zero		1


	//   ....[11]....
        /*01a8*/ 	.word	0x00000700
        /*01ac*/ 	.word	0x000000ff
        /*01b0*/ 	.word	0x00000060
        /*01b4*/ 	.short	0x0100
        /*01b6*/ 	.byte	0x06
	.zero		1


	//   ....[12]....
        /*01b8*/ 	.word	0x00000710
        /*01bc*/ 	.word	0x000000ff
        /*01c0*/ 	.word	0x00000030
        /*01c4*/ 	.short	0x0100
        /*01c6*/ 	.byte	0x06
	.zero		1


	//   ....[13]....
        /*01c8*/ 	.word	0x00000720
        /*01cc*/ 	.word	0x000000ff
        /*01d0*/ 	.word	0x00000068
        /*01d4*/ 	.short	0x0100
        /*01d6*/ 	.byte	0x06
	.zero		1


	//   ....[14]....
        /*01d8*/ 	.word	0x00000850
        /*01dc*/ 	.word	0x000000ff
        /*01e0*/ 	.word	0x00000070
        /*01e4*/ 	.short	0x0100
        /*01e6*/ 	.byte	0x06
	.zero		1


	//   ....[15]....
        /*01e8*/ 	.word	0x00000860
        /*01ec*/ 	.word	0x000000ff
        /*01f0*/ 	.word	0x00000088
        /*01f4*/ 	.short	0x0100
        /*01f6*/ 	.byte	0x06
	.zero		1


	//   ....[16]....
        /*01f8*/ 	.word	0x00000870
        /*01fc*/ 	.word	0x000000ff
        /*0200*/ 	.word	0x00000078
        /*0204*/ 	.short	0x0100
        /*0206*/ 	.byte	0x06
	.zero		1


	//   ....[17]....
        /*0208*/ 	.word	0x00000880
        /*020c*/ 	.word	0x000000ff
        /*0210*/ 	.word	0x00000090
        /*0214*/ 	.short	0x0100
        /*0216*/ 	.byte	0x06
	.zero		1


	//   ....[18]....
        /*0218*/ 	.word	0x00000890
        /*021c*/ 	.word	0x000000ff
        /*0220*/ 	.word	0x00000080
        /*0224*/ 	.short	0x0100
        /*0226*/ 	.byte	0x06
	.zero		1


	//   ....[19]....
        /*0228*/ 	.word	0x000008a0
        /*022c*/ 	.word	0x000000ff
        /*0230*/ 	.word	0x00000098
        /*0234*/ 	.short	0x0100
        /*0236*/ 	.byte	0x06
	.zero		1


	//   ....[20]....
        /*0238*/ 	.word	0x00000990
        /*023c*/ 	.word	0x000000ff
        /*0240*/ 	.word	0x000000a0
        /*0244*/ 	.short	0x0100
        /*0246*/ 	.byte	0x05
	.zero		1


	//   ....[21]....
        /*0248*/ 	.word	0x000009a0
        /*024c*/ 	.word	0x000000ff
        /*0250*/ 	.word	0x000000a8
        /*0254*/ 	.short	0x0100
        /*0256*/ 	.byte	0x05
	.zero		1


	//   ....[22]....
        /*0258*/ 	.word	0x00000ae0
        /*025c*/ 	.word	0x000000ff
        /*0260*/ 	.word	0x000000b0
        /*0264*/ 	.short	0x0100
        /*0266*/ 	.byte	0x05
	.zero		1


	//   ....[23]....
        /*0268*/ 	.word	0x00000af0
        /*026c*/ 	.word	0x000000ff
        /*0270*/ 	.word	0x000000c0
        /*0274*/ 	.short	0x0100
        /*0276*/ 	.byte	0x05
	.zero		1


	//   ....[24]....
        /*0278*/ 	.word	0x00000b00
        /*027c*/ 	.word	0x000000ff
        /*0280*/ 	.word	0x000000b8
        /*0284*/ 	.short	0x0100
        /*0286*/ 	.byte	0x05
	.zero		1


	//   ....[25]....
        /*0288*/ 	.word	0x00000b10
        /*028c*/ 	.word	0x000000ff
        /*0290*/ 	.word	0x000000c8
        /*0294*/ 	.short	0x0100
        /*0296*/ 	.byte	0x05
	.zero		1


	//   ....[26]....
        /*0298*/ 	.word	0x00000c40
        /*029c*/ 	.word	0x000000ff
        /*02a0*/ 	.word	0x000000d0
        /*02a4*/ 	.short	0x0100
        /*02a6*/ 	.byte	0x06
	.zero		1


	//   ....[27]....
        /*02a8*/ 	.word	0x00000c50
        /*02ac*/ 	.word	0x000000ff
        /*02b0*/ 	.word	0x000000e0
        /*02b4*/ 	.short	0x0100
        /*02b6*/ 	.byte	0x06
	.zero		1


	//   ....[28]....
        /*02b8*/ 	.word	0x00000c60
        /*02bc*/ 	.word	0x000000ff
        /*02c0*/ 	.word	0x000000d8
        /*02c4*/ 	.short	0x0100
        /*02c6*/ 	.byte	0x06
	.zero		1


	//   ....[29]....
        /*02c8*/ 	.word	0x00000c70
        /*02cc*/ 	.word	0x000000ff
        /*02d0*/ 	.word	0x000000e8
        /*02d4*/ 	.short	0x0100
        /*02d6*/ 	.byte	0x06
	.zero		1


	//   ....[30]....
        /*02d8*/ 	.word	0x00000d60
        /*02dc*/ 	.word	0x000000ff
        /*02e0*/ 	.word	0x000000f0
        /*02e4*/ 	.short	0x0100
        /*02e6*/ 	.byte	0x05
	.zero		1


	//   ....[31]....
        /*02e8*/ 	.word	0x00000d70
        /*02ec*/ 	.word	0x000000ff
        /*02f0*/ 	.word	0x00000100
        /*02f4*/ 	.short	0x0100
        /*02f6*/ 	.byte	0x05
	.zero		1


	//   ....[32]....
        /*02f8*/ 	.word	0x00000d80
        /*02fc*/ 	.word	0x000000ff
        /*0300*/ 	.word	0x000000f8
        /*0304*/ 	.short	0x0100
        /*0306*/ 	.byte	0x05
	.zero		1


	//   ....[33]....
        /*0308*/ 	.word	0x00000d90
        /*030c*/ 	.word	0x000000ff
        /*0310*/ 	.word	0x00000108
        /*0314*/ 	.short	0x0100
        /*0316*/ 	.byte	0x05
	.zero		1


	//   ....[34]....
        /*0318*/ 	.word	0x000018b0
        /*031c*/ 	.word	0x00000002
        /*0320*/ 	.word	0x00000100
        /*0324*/ 	.short	0x010a
        /*0326*/ 	.byte	0xff
	.zero		1


	//   ....[35]....
        /*0328*/ 	.word	0x000018e0
        /*032c*/ 	.word	0x00000002
        /*0330*/ 	.word	0x000000f0
        /*0334*/ 	.short	0x0101
        /*0336*/ 	.byte	0xff
	.zero		1


	//   ....[36]....
        /*0338*/ 	.word	0x000019c0
        /*033c*/ 	.word	0x000000ff
        /*0340*/ 	.word	0x00000038
        /*0344*/ 	.short	0x010a
        /*0346*/ 	.byte	0x08
	.zero		1


	//   ....[37]....
        /*0348*/ 	.word	0x00001a80
        /*034c*/ 	.word	0x000000ff
        /*0350*/ 	.word	0x00000038
        /*0354*/ 	.short	0x010a
        /*0356*/ 	.byte	0x21
	.zero		1


	//   ....[38]....
        /*0358*/ 	.word	0x00001bc0
        /*035c*/ 	.word	0x000000ff
        /*0360*/ 	.word	0x00000038
        /*0364*/ 	.short	0x010a
        /*0366*/ 	.byte	0x08
	.zero		1


	//   ....[39]....
        /*0368*/ 	.word	0x00001ea0
        /*036c*/ 	.word	0x000000ff
        /*0370*/ 	.word	0x000000a8
        /*0374*/ 	.short	0x0101
        /*0376*/ 	.byte	0x07
	.zero		1


	//   ....[40]....
        /*0378*/ 	.word	0x00001ec0
        /*037c*/ 	.word	0x000000ff
        /*0380*/ 	.word	0x00000038
        /*0384*/ 	.short	0x010a
        /*0386*/ 	.byte	0x08
	.zero		1


	//   ....[41]....
        /*0388*/ 	.word	0x00001f40
        /*038c*/ 	.word	0x000000ff
        /*0390*/ 	.word	0x00000038
        /*0394*/ 	.short	0x010a
        /*0396*/ 	.byte	0x21
	.zero		1


	//   ....[42]....
        /*0398*/ 	.word	0x00002080
        /*039c*/ 	.word	0x000000ff
        /*03a0*/ 	.word	0x00000038
        /*03a4*/ 	.short	0x010a
        /*03a6*/ 	.byte	0x08
	.zero		1


	//   ....[43]....
        /*03a8*/ 	.word	0x00002370
        /*03ac*/ 	.word	0x00000002
        /*03b0*/ 	.word	0x000000b0
        /*03b4*/ 	.short	0x010a
        /*03b6*/ 	.byte	0xff
	.zero		1


	//   ....[44]....
        /*03b8*/ 	.word	0x00002430
        /*03bc*/ 	.word	0x00000002
        /*03c0*/ 	.word	0x00000000
        /*03c4*/ 	.short	0x0101
        /*03c6*/ 	.byte	0xff
	.zero		1


	//   ....[45]....
        /*03c8*/ 	.word	0x000029a0
        /*03cc*/ 	.word	0x000000ff
        /*03d0*/ 	.word	0x00000000
        /*03d4*/ 	.short	0x010a
        /*03d6*/ 	.byte	0x04
	.zero		1


	//   ....[46]....
        /*03d8*/ 	.word	0x00002a30
        /*03dc*/ 	.word	0x000000ff
        /*03e0*/ 	.word	0x00000000
        /*03e4*/ 	.short	0x010a
        /*03e6*/ 	.byte	0x04
	.zero		1


	//   ....[47]....
        /*03e8*/ 	.word	0x00002ac0
        /*03ec*/ 	.word	0x000000ff
        /*03f0*/ 	.word	0x00000000
        /*03f4*/ 	.short	0x010a
        /*03f6*/ 	.byte	0x04
	.zero		1


	//   ....[48]....
        /*03f8*/ 	.word	0x00002b50
        /*03fc*/ 	.word	0x000000ff
        /*0400*/ 	.word	0x00000000
        /*0404*/ 	.short	0x010a
        /*0406*/ 	.byte	0x04
	.zero		1


	//   ....[49]....
        /*0408*/ 	.word	0x00002be0
        /*040c*/ 	.word	0x000000ff
        /*0410*/ 	.word	0x00000000
        /*0414*/ 	.short	0x010a
        /*0416*/ 	.byte	0x04
	.zero		1


	//   ....[50]....
        /*0418*/ 	.word	0x00002c70
        /*041c*/ 	.word	0x000000ff
        /*0420*/ 	.word	0x00000000
        /*0424*/ 	.short	0x010a
        /*0426*/ 	.byte	0x04
	.zero		1


	//   ....[51]....
        /*0428*/ 	.word	0x00002d10
        /*042c*/ 	.word	0x00000000
        /*0430*/ 	.word	0x00000000
        /*0434*/ 	.short	0x010a
        /*0436*/ 	.byte	0xff
	.zero		1


	//   ....[52]....
        /*0438*/ 	.word	0x00002e40
        /*043c*/ 	.word	0x00000000
        /*0440*/ 	.word	0x000000f0
        /*0444*/ 	.short	0x010a
        /*0446*/ 	.byte	0xff
	.zero		1


	//   ....[53]....
        /*0448*/ 	.word	0x00002eb0
        /*044c*/ 	.word	0x00000000
        /*0450*/ 	.word	0x00000000
        /*0454*/ 	.short	0x0101
        /*0456*/ 	.byte	0xff
	.zero		1


	//   ....[54]....
        /*0458*/ 	.word	0x00002ed0
        /*045c*/ 	.word	0x000000ff
        /*0460*/ 	.word	0x000000c0
        /*0464*/ 	.short	0x010a
        /*0466*/ 	.byte	0x05
	.zero		1


	//   ....[55]....
        /*0468*/ 	.word	0x00002ff0
        /*046c*/ 	.word	0x00000000
        /*0470*/ 	.word	0x000000b0
        /*0474*/ 	.short	0x010a
        /*0476*/ 	.byte	0xff
	.zero		1


	//   ....[56]....
        /*0478*/ 	.word	0x000030f0
        /*047c*/ 	.word	0x00000000
        /*0480*/ 	.word	0x00000000
        /*0484*/ 	.short	0x0101
        /*0486*/ 	.byte	0xff
	.zero		1


	//   ....[57]....
        /*0488*/ 	.word	0x00003180
        /*048c*/ 	.word	0x000000ff
        /*0490*/ 	.word	0x000000c0
        /*0494*/ 	.short	0x0106
        /*0496*/ 	.byte	0x05
	.zero		1


	//   ....[58]....
        /*0498*/ 	.word	0x000031a0
        /*049c*/ 	.word	0x000000ff
        /*04a0*/ 	.word	0x000000c0
        /*04a4*/ 	.short	0x010a
        /*04a6*/ 	.byte	0x05
	.zero		1


	//   ....[59]....
        /*04a8*/ 	.word	0x00003230
        /*04ac*/ 	.word	0x000000ff
        /*04b0*/ 	.word	0x000000c0
        /*04b4*/ 	.short	0x0106
        /*04b6*/ 	.byte	0x04
	.zero		1


	//   ....[60]....
        /*04b8*/ 	.word	0x00003270
        /*04bc*/ 	.word	0x00000000
        /*04c0*/ 	.word	0x000000c0
        /*04c4*/ 	.short	0x010a
        /*04c6*/ 	.byte	0xff
	.zero		1


	//   ....[61]....
        /*04c8*/ 	.word	0x000038e0
        /*04cc*/ 	.word	0x00000002
        /*04d0*/ 	.word	0x000000b0
        /*04d4*/ 	.short	0x010a
        /*04d6*/ 	.byte	0xff
	.zero		1


	//   ....[62]....
        /*04d8*/ 	.word	0x000039a0
        /*04dc*/ 	.word	0x00000002
        /*04e0*/ 	.word	0x00000000
        /*04e4*/ 	.short	0x0101
        /*04e6*/ 	.byte	0xff
	.zero		1


	//   ....[63]....
        /*04e8*/ 	.word	0x00003e70
        /*04ec*/ 	.word	0x000000ff
        /*04f0*/ 	.word	0x00000000
        /*04f4*/ 	.short	0x010a
        /*04f6*/ 	.byte	0x05
	.zero		1


	//   ....[64]....
        /*04f8*/ 	.word	0x00003e80
        /*04fc*/ 	.word	0x000000ff
        /*0500*/ 	.word	0x000000e0
        /*0504*/ 	.short	0x010a
        /*0506*/ 	.byte	0x0f
	.zero		1


	//   ....[65]....
        /*0508*/ 	.word	0x00004110
        /*050c*/ 	.word	0x000000ff
        /*0510*/ 	.word	0x00000000
        /*0514*/ 	.short	0x010a
        /*0516*/ 	.byte	0x17
	.zero		1


	//   ....[66]....
        /*0518*/ 	.word	0x00004240
        /*051c*/ 	.word	0x000000ff
        /*0520*/ 	.word	0x00000000
        /*0524*/ 	.short	0x010a
        /*0526*/ 	.byte	0x24
	.zero		1


	//   ....[67]....
        /*0528*/ 	.word	0x00004680
        /*052c*/ 	.word	0x000000ff
        /*0530*/ 	.word	0x00000000
        /*0534*/ 	.short	0x010a
        /*0536*/ 	.byte	0x05
	.zero		1


	//   ....[68]....
        /*0538*/ 	.word	0x00004710
        /*053c*/ 	.word	0x000000ff
        /*0540*/ 	.word	0x00000000
        /*0544*/ 	.short	0x010a
        /*0546*/ 	.byte	0x06
	.zero		1


	//   ....[69]....
        /*0548*/ 	.word	0x00004b00
        /*054c*/ 	.word	0x00000000
        /*0550*/ 	.word	0x000000b0
        /*0554*/ 	.short	0x010a
        /*0556*/ 	.byte	0xff
	.zero		1


	//   ....[70]....
        /*0558*/ 	.word	0x00004bc0
        /*055c*/ 	.word	0x00000000
        /*0560*/ 	.word	0x00000000
        /*0564*/ 	.short	0x0101
        /*0566*/ 	.byte	0xff
	.zero		1


	//   ....[71]....
        /*0568*/ 	.word	0x00004ee0
        /*056c*/ 	.word	0x000000ff
        /*0570*/ 	.word	0x000000a8
        /*0574*/ 	.short	0x010a
        /*0576*/ 	.byte	0x04
	.zero		1


	//   ....[72]....
        /*0578*/ 	.word	0x00005100
        /*057c*/ 	.word	0x000000ff
        /*0580*/ 	.word	0x00000088
        /*0584*/ 	.short	0x010a
        /*0586*/ 	.byte	0x07
	.zero		1


	//   ....[73]....
        /*0588*/ 	.word	0x00005300
        /*058c*/ 	.word	0x000000ff
        /*0590*/ 	.word	0x00000070
        /*0594*/ 	.short	0x010b
        /*0596*/ 	.byte	0x07
	.zero		1


	//   ....[74]....
        /*0598*/ 	.word	0x00005350
        /*059c*/ 	.word	0x000000ff
        /*05a0*/ 	.word	0x00000000
        /*05a4*/ 	.short	0x0101
        /*05a6*/ 	.byte	0x0d
	.zero		1


	//   ....[75]....
        /*05a8*/ 	.word	0x00005390
        /*05ac*/ 	.word	0x000000ff
        /*05b0*/ 	.word	0x00000088
        /*05b4*/ 	.short	0x010a
        /*05b6*/ 	.byte	0x05
	.zero		1


	//   ....[76]....
        /*05b8*/ 	.word	0x000055e0
        /*05bc*/ 	.word	0x000000ff
        /*05c0*/ 	.word	0x00000070
        /*05c4*/ 	.short	0x010b
        /*05c6*/ 	.byte	0x05
	.zero		1


	//   ....[77]....
        /*05c8*/ 	.word	0x00005620
        /*05cc*/ 	.word	0x000000ff
        /*05d0*/ 	.word	0x00000000
        /*05d4*/ 	.short	0x0101
        /*05d6*/ 	.byte	0x07
	.zero		1


	//   ....[78]....
        /*05d8*/ 	.word	0x00005690
        /*05dc*/ 	.word	0x000000ff
        /*05e0*/ 	.word	0x00000000
        /*05e4*/ 	.short	0x010a
        /*05e6*/ 	.byte	0x05
	.zero		1


	//   ....[79]....
        /*05e8*/ 	.word	0x00005720
        /*05ec*/ 	.word	0x000000ff
        /*05f0*/ 	.word	0x00000000
        /*05f4*/ 	.short	0x010a
        /*05f6*/ 	.byte	0x05
	.zero		1


	//   ....[80]....
        /*05f8*/ 	.word	0x000057c0
        /*05fc*/ 	.word	0x00000000
        /*0600*/ 	.word	0x00000000
        /*0604*/ 	.short	0x010a
        /*0606*/ 	.byte	0xff
	.zero		1


	//   ....[81]....
        /*0608*/ 	.word	0x00005b00
        /*060c*/ 	.word	0x00000000
        /*0610*/ 	.word	0x000000b0
        /*0614*/ 	.short	0x010a
        /*0616*/ 	.byte	0xff
	.zero		1


	//   ....[82]....
        /*0618*/ 	.word	0x00005c10
        /*061c*/ 	.word	0x00000000
        /*0620*/ 	.word	0x00000000
        /*0624*/ 	.short	0x0101
        /*0626*/ 	.byte	0xff
	.zero		1


	//   ....[83]....
        /*0628*/ 	.word	0x000066a0
        /*062c*/ 	.word	0x00000000
        /*0630*/ 	.word	0x00000070
        /*0634*/ 	.short	0x010a
        /*0636*/ 	.byte	0xff
	.zero		1


	//   ....[84]....
        /*0638*/ 	.word	0x00006710
        /*063c*/ 	.word	0x00000049
        /*0640*/ 	.word	0x000000d0
        /*0644*/ 	.short	0x010a
        /*0646*/ 	.byte	0xff
	.zero		1


	//   ....[85]....
        /*0648*/ 	.word	0x00006800
        /*064c*/ 	.word	0x00000000
        /*0650*/ 	.word	0x00000070
        /*0654*/ 	.short	0x010a
        /*0656*/ 	.byte	0xff
	.zero		1


	//   ....[86]....
        /*0658*/ 	.word	0x00006930
        /*065c*/ 	.word	0x00000049
        /*0660*/ 	.word	0x000000d0
        /*0664*/ 	.short	0x010a
        /*0666*/ 	.byte	0xff
	.zero		1


	//   ....[87]....
        /*0668*/ 	.word	0x00007440
        /*066c*/ 	.word	0x00000000
        /*0670*/ 	.word	0x00000000
        /*0674*/ 	.short	0x0101
        /*0676*/ 	.byte	0xff
	.zero		1


	//   ....[88]....
        /*0678*/ 	.word	0x00007450
        /*067c*/ 	.word	0x00000002
        /*0680*/ 	.word	0x00000070
        /*0684*/ 	.short	0x010a
        /*0686*/ 	.byte	0xff
	.zero		1


	//   ....[89]....
        /*0688*/ 	.word	0x00007520
        /*068c*/ 	.word	0x00000002
        /*0690*/ 	.word	0x00000070
        /*0694*/ 	.short	0x010a
        /*0696*/ 	.byte	0xff
	.zero		1


	//   ....[90]....
        /*0698*/ 	.word	0x00007890
        /*069c*/ 	.word	0x000000ff
        /*06a0*/ 	.word	0x00000000
        /*06a4*/ 	.short	0x0101
        /*06a6*/ 	.byte	0x05
	.zero		1


	//   ....[91]....
        /*06a8*/ 	.word	0x000081c0
        /*06ac*/ 	.word	0x00000000
        /*06b0*/ 	.word	0x00000000
        /*06b4*/ 	.short	0x0101
        /*06b6*/ 	.byte	0xff
	.zero		1


	//   ....[92]....
        /*06b8*/ 	.word	0x00008440
        /*06bc*/ 	.word	0x000000ff
        /*06c0*/ 	.word	0x00000000
        /*06c4*/ 	.short	0x0101
        /*06c6*/ 	.byte	0x04
	.zero		1


	//   ....[93]....
        /*06c8*/ 	.word	0x00008460
        /*06cc*/ 	.word	0x00000002
        /*06d0*/ 	.word	0x00000100
        /*06d4*/ 	.short	0x010a
        /*06d6*/ 	.byte	0xff
	.zero		1


	//   ....[94]....
        /*06d8*/ 	.word	0x000084c0
        /*06dc*/ 	.word	0x00000002
        /*06e0*/ 	.word	0x00000038
        /*06e4*/ 	.short	0x010a
        /*06e6*/ 	.byte	0xff
	.zero		1


	//   ....[95]....
        /*06e8*/ 	.word	0x00008520
        /*06ec*/ 	.word	0x00000002
        /*06f0*/ 	.word	0x00000038
        /*06f4*/ 	.short	0x010a
        /*06f6*/ 	.byte	0xff
	.zero		1


	//   ....[96]....
        /*06f8*/ 	.word	0x00008570
        /*06fc*/ 	.word	0x00000002
        /*0700*/ 	.word	0x000000b0
        /*0704*/ 	.short	0x010a
        /*0706*/ 	.byte	0xff
	.zero		1


	//   ....[97]....
        /*0708*/ 	.word	0x000085d0
        /*070c*/ 	.word	0x00000000
        /*0710*/ 	.word	0x00000000
        /*0714*/ 	.short	0x010a
        /*0716*/ 	.byte	0xff
	.zero		1


	//   ....[98]....
        /*0718*/ 	.word	0x00008630
        /*071c*/ 	.word	0x00000000
        /*0720*/ 	.word	0x00000000
        /*0724*/ 	.short	0x010a
        /*0726*/ 	.byte	0xff
	.zero		1


	//   ....[99]....
        /*0728*/ 	.word	0x00008690
        /*072c*/ 	.word	0x00000000
        /*0730*/ 	.word	0x00000000
        /*0734*/ 	.short	0x010a
        /*0736*/ 	.byte	0xff
	.zero		1


	//   ....[100]....
        /*0738*/ 	.word	0x000086f0
        /*073c*/ 	.word	0x00000000
        /*0740*/ 	.word	0x00000000
        /*0744*/ 	.short	0x010a
        /*0746*/ 	.byte	0xff
	.zero		1


	//   ....[101]....
        /*0748*/ 	.word	0x00008750
        /*074c*/ 	.word	0x00000000
        /*0750*/ 	.word	0x00000000
        /*0754*/ 	.short	0x010a
        /*0756*/ 	.byte	0xff
	.zero		1


	//   ....[102]....
        /*0758*/ 	.word	0x000087b0
        /*075c*/ 	.word	0x00000000
        /*0760*/ 	.word	0x00000000
        /*0764*/ 	.short	0x010a
        /*0766*/ 	.byte	0xff
	.zero		1


	//   ....[103]....
        /*0768*/ 	.word	0x00008800
        /*076c*/ 	.word	0x00000000
        /*0770*/ 	.word	0x000000f0
        /*0774*/ 	.short	0x010a
        /*0776*/ 	.byte	0xff
	.zero		1


	//   ....[104]....
        /*0778*/ 	.word	0x00008860
        /*077c*/ 	.word	0x00000000
        /*0780*/ 	.word	0x000000c0
        /*0784*/ 	.short	0x010a
        /*0786*/ 	.byte	0xff
	.zero		1


	//   ....[105]....
        /*0788*/ 	.word	0x000088b0
        /*078c*/ 	.word	0x00000000
        /*0790*/ 	.word	0x000000b0
        /*0794*/ 	.short	0x010a
        /*0796*/ 	.byte	0xff
	.zero		1


	//   ....[106]....
        /*0798*/ 	.word	0x00008910
        /*079c*/ 	.word	0x00000000
        /*07a0*/ 	.word	0x000000c0
        /*07a4*/ 	.short	0x010a
        /*07a6*/ 	.byte	0xff
	.zero		1


	//   ....[107]....
        /*07a8*/ 	.word	0x00008960
        /*07ac*/ 	.word	0x00000002
        /*07b0*/ 	.word	0x000000b0
        /*07b4*/ 	.short	0x010a
        /*07b6*/ 	.byte	0xff
	.zero		1


	//   ....[108]....
        /*07b8*/ 	.word	0x000089c0
        /*07bc*/ 	.word	0x00000003
        /*07c0*/ 	.word	0x000000e0
        /*07c4*/ 	.short	0x010a
        /*07c6*/ 	.byte	0xff
	.zero		1


	//   ....[109]....
        /*07c8*/ 	.word	0x00008a20
        /*07cc*/ 	.word	0x00000002
        /*07d0*/ 	.word	0x00000000
        /*07d4*/ 	.short	0x010a
        /*07d6*/ 	.byte	0xff
	.zero		1


	//   ....[110]....
        /*07d8*/ 	.word	0x00008a80
        /*07dc*/ 	.word	0x00000000
        /*07e0*/ 	.word	0x00000000
        /*07e4*/ 	.short	0x010a
        /*07e6*/ 	.byte	0xff
	.zero		1


	//   ....[111]....
        /*07e8*/ 	.word	0x00008ae0
        /*07ec*/ 	.word	0x00000000
        /*07f0*/ 	.word	0x00000000
        /*07f4*/ 	.short	0x010a
        /*07f6*/ 	.byte	0xff
	.zero		1


	//   ....[112]....
        /*07f8*/ 	.word	0x00008b30
        /*07fc*/ 	.word	0x00000000
        /*0800*/ 	.word	0x000000b0
        /*0804*/ 	.short	0x010a
        /*0806*/ 	.byte	0xff
	.zero		1


	//   ....[113]....
        /*0808*/ 	.word	0x00008b90
        /*080c*/ 	.word	0x00000000
        /*0810*/ 	.word	0x000000a8
        /*0814*/ 	.short	0x010a
        /*0816*/ 	.byte	0xff
	.zero		1


	//   ....[114]....
        /*0818*/ 	.word	0x00008bf0
        /*081c*/ 	.word	0x00000000
        /*0820*/ 	.word	0x00000088
        /*0824*/ 	.short	0x010a
        /*0826*/ 	.byte	0xff
	.zero		1


	//   ....[115]....
        /*0828*/ 	.word	0x00008c50
        /*082c*/ 	.word	0x00000000
        /*0830*/ 	.word	0x00000088
        /*0834*/ 	.short	0x010a
        /*0836*/ 	.byte	0xff
	.zero		1


	//   ....[116]....
        /*0838*/ 	.word	0x00008cb0
        /*083c*/ 	.word	0x00000000
        /*0840*/ 	.word	0x00000000
        /*0844*/ 	.short	0x010a
        /*0846*/ 	.byte	0xff
	.zero		1


	//   ....[117]....
        /*0848*/ 	.word	0x00008d10
        /*084c*/ 	.word	0x00000000
        /*0850*/ 	.word	0x00000000
        /*0854*/ 	.short	0x010a
        /*0856*/ 	.byte	0xff
	.zero		1


	//   ....[118]....
        /*0858*/ 	.word	0x00008d60
        /*085c*/ 	.word	0x00000000
        /*0860*/ 	.word	0x000000b0
        /*0864*/ 	.short	0x010a
        /*0866*/ 	.byte	0xff
	.zero		1


	//   ....[119]....
        /*0868*/ 	.word	0x00008db0
        /*086c*/ 	.word	0x00000000
        /*0870*/ 	.word	0x00000070
        /*0874*/ 	.short	0x010a
        /*0876*/ 	.byte	0xff
	.zero		1


	//   ....[120]....
        /*0878*/ 	.word	0x00008e00
        /*087c*/ 	.word	0x00000049
        /*0880*/ 	.word	0x000000d0
        /*0884*/ 	.short	0x010a
        /*0886*/ 	.byte	0xff
	.zero		1


	//   ....[121]....
        /*0888*/ 	.word	0x00008e50
        /*088c*/ 	.word	0x00000002
        /*0890*/ 	.word	0x00000070
        /*0894*/ 	.short	0x010a
        /*0896*/ 	.byte	0xff
	.zero		1


	//----- nvinfo : EIATTR_NUM_MBARRIERS
	.align		4
.L_47:
        /*0898*/ 	.byte	0x03, 0x38
        /*089a*/ 	.short	0x0022


	//----- nvinfo : EIATTR_EXIT_INSTR_OFFSETS
	.align		4
        /*089c*/ 	.byte	0x04, 0x1c
        /*089e*/ 	.short	(.L_49 - .L_48)


	//   ....[0]....
.L_48:
        /*08a0*/ 	.word	0x00002d40


	//   ....[1]....
        /*08a4*/ 	.word	0x00003240


	//   ....[2]....
        /*08a8*/ 	.word	0x000032a0


	//   ....[3]....
        /*08ac*/ 	.word	0x00004970


	//   ....[4]....
        /*08b0*/ 	.word	0x000057f0


	//   ....[5]....
        /*08b4*/ 	.word	0x00005830


	//   ....[6]....
        /*08b8*/ 	.word	0x00008330


	//   ....[7]....
        /*08bc*/ 	.word	0x000083b0


	//   ....[8]....
        /*08c0*/ 	.word	0x000083e0


	//   ....[9]....
        /*08c4*/ 	.word	0x00008450


	//----- nvinfo : EIATTR_MAX_THREADS
	.align		4
.L_49:
        /*08c8*/ 	.byte	0x04, 0x05
        /*08ca*/ 	.short	(.L_51 - .L_50)
.L_50:
        /*08cc*/ 	.word	0x00000100
        /*08d0*/ 	.word	0x00000001
        /*08d4*/ 	.word	0x00000001


	//----- nvinfo : EIATTR_CRS_STACK_SIZE
	.align		4
.L_51:
        /*08d8*/ 	.byte	0x04, 0x1e
        /*08da*/ 	.short	(.L_53 - .L_52)
.L_52:
        /*08dc*/ 	.word	0x00000000


	//----- nvinfo : EIATTR_CBANK_PARAM_SIZE
	.align		4
.L_53:
        /*08e0*/ 	.byte	0x03, 0x19
        /*08e2*/ 	.short	0x0c00


	//----- nvinfo : EIATTR_PARAM_CBANK
	.align		4
        /*08e4*/ 	.byte	0x04, 0x0a
        /*08e6*/ 	.short	(.L_55 - .L_54)
	.align		4
.L_54:
        /*08e8*/ 	.word	index@(.nv.constant0._ZN7cutlass13device_kernelINS_4gemm6kernel13GemmUniversalIN4cute5tupleIJiiiiEEENS1_10collective13CollectiveMmaINS1_46MainloopSm100TmaUmmaWarpSpecializedBlockScaledILi7ELi2ELi2ENS5_IJNS4_1CILi1EEENSA_ILi4EEESB_EEEEENS5_IJNSA_ILi128EEENSA_ILi64EEENSA_ILi256EEEEEENS5_IJNS_12float_e2m1_tENS_13float_ue4m3_tEEEENS5_IJNS5_IJlSB_lEEENS4_6LayoutINS5_IJNS5_IJNS5_IJNSA_ILi32EEESC_EEEiEEENS5_IJNS5_IJNSA_ILi16EEESC_EEEiEEENS5_IJSB_iEEEEEENS5_IJST_NS5_IJNS5_IJNSA_ILi0EEESB_EEENSA_ILi512EEEEEENS5_IJSW_iEEEEEEEEEEESL_S13_NS4_8TiledMMAINS4_8MMA_AtomIJNS4_17SM100_MMA_MXF4_SSISJ_SJ_fSK_Li128ELi64ELi16ELNS4_4UMMA5MajorE0ELS18_0ELNS17_7ScaleInE0ELS19_0EEEEEENSN_INS5_IJSB_SB_SB_EEENS5_IJSW_SW_SW_EEEEENS5_IJNS4_10UnderscoreES1F_S1F_EEEEENS5_IJNS4_23SM90_TMA_LOAD_MULTICASTES1I_EEENS5_IJNS4_14ComposedLayoutINS4_7SwizzleILi3ELi4ELi3EEENS4_18smem_ptr_flag_bitsILi4EEENSN_INS5_IJNSA_ILi8EEESH_EEENS5_IJSH_SB_EEEEEEENSN_INS5_IJNS5_IJNS5_IJSP_SB_EEESS_EEESB_NS5_IJSB_SC_EEEEEENS5_IJNS5_IJNS5_IJSS_SY_EEESX_EEESW_NS5_IJSC_SY_EEEEEEEEEEEvNS4_8identityENS5_IJNS4_13SM90_TMA_LOADES25_EEES23_vS24_EENS_8epilogue10collective18CollectiveEpilogueINS28_23Sm100TmaWarpSpecializedILi3ELi2ELi32ELb1ELb0EEEJSI_NS5_IJNSN_ISF_SB_EENSN_ISO_SB_EEEEENS_10bfloat16_tESM_S2G_SM_NS28_6fusion15FusionCallbacksIS2C_NS2H_17LinearCombinationIS2G_fS2G_fLNS_15FloatRoundStyleE2EEESI_S2F_JEEENS4_5SM1004TMEM4LOAD26SM100_TMEM_LOAD_32dp32b32xES25_NS1K_INS1L_ILi2ELi4ELi3EEENS1N_ILi16EEENSN_INS5_IJS1P_SO_EEENS5_IJSO_SB_EEEEEEENS4_39AutoVectorizingCopyWithAssumedAlignmentILi128EEENS4_14SM90_TMA_STOREES2W_S2Y_S2Y_EEEvvEEEEvNT_6ParamsE)
        /*08ec*/ 	.short	0x0380
        /*08ee*/ 	.short	0x0c00


	//----- nvinfo : EIATTR_SW_WAR
	.align		4
.L_55:
        /*08f0*/ 	.byte	0x04, 0x36
        /*08f2*/ 	.short	(.L_57 - .L_56)
.L_56:
        /*08f4*/ 	.word	0x00000008
.L_57:


//--------------------- .nv.callgraph             --------------------------
	.section	.nv.callgraph,"",@"SHT_CUDA_CALLGRAPH"
	.align	4
	.sectionentsize	8
	.align		4
        /*0000*/ 	.word	0x00000000
	.align		4
        /*0004*/ 	.word	0xffffffff
	.align		4
        /*0008*/ 	.word	index@(_ZN7cutlass13device_kernelINS_4gemm6kernel13GemmUniversalIN4cute5tupleIJiiiiEEENS1_10collective13CollectiveMmaINS1_46MainloopSm100TmaUmmaWarpSpecializedBlockScaledILi7ELi2ELi2ENS5_IJNS4_1CILi1EEENSA_ILi4EEESB_EEEEENS5_IJNSA_ILi128EEENSA_ILi64EEENSA_ILi256EEEEEENS5_IJNS_12float_e2m1_tENS_13float_ue4m3_tEEEENS5_IJNS5_IJlSB_lEEENS4_6LayoutINS5_IJNS5_IJNS5_IJNSA_ILi32EEESC_EEEiEEENS5_IJNS5_IJNSA_ILi16EEESC_EEEiEEENS5_IJSB_iEEEEEENS5_IJST_NS5_IJNS5_IJNSA_ILi0EEESB_EEENSA_ILi512EEEEEENS5_IJSW_iEEEEEEEEEEESL_S13_NS4_8TiledMMAINS4_8MMA_AtomIJNS4_17SM100_MMA_MXF4_SSISJ_SJ_fSK_Li128ELi64ELi16ELNS4_4UMMA5MajorE0ELS18_0ELNS17_7ScaleInE0ELS19_0EEEEEENSN_INS5_IJSB_SB_SB_EEENS5_IJSW_SW_SW_EEEEENS5_IJNS4_10UnderscoreES1F_S1F_EEEEENS5_IJNS4_23SM90_TMA_LOAD_MULTICASTES1I_EEENS5_IJNS4_14ComposedLayoutINS4_7SwizzleILi3ELi4ELi3EEENS4_18smem_ptr_flag_bitsILi4EEENSN_INS5_IJNSA_ILi8EEESH_EEENS5_IJSH_SB_EEEEEEENSN_INS5_IJNS5_IJNS5_IJSP_SB_EEESS_EEESB_NS5_IJSB_SC_EEEEEENS5_IJNS5_IJNS5_IJSS_SY_EEESX_EEESW_NS5_IJSC_SY_EEEEEEEEEEEvNS4_8identityENS5_IJNS4_13SM90_TMA_LOADES25_EEES23_vS24_EENS_8epilogue10collective18CollectiveEpilogueINS28_23Sm100TmaWarpSpecializedILi3ELi2ELi32ELb1ELb0EEEJSI_NS5_IJNSN_ISF_SB_EENSN_ISO_SB_EEEEENS_10bfloat16_tESM_S2G_SM_NS28_6fusion15FusionCallbacksIS2C_NS2H_17LinearCombinationIS2G_fS2G_fLNS_15FloatRoundStyleE2EEESI_S2F_JEEENS4_5SM1004TMEM4LOAD26SM100_TMEM_LOAD_32dp32b32xES25_NS1K_INS1L_ILi2ELi4ELi3EEENS1N_ILi16EEENSN_INS5_IJS1P_SO_EEENS5_IJSO_SB_EEEEEEENS4_39AutoVectorizingCopyWithAssumedAlignmentILi128EEENS4_14SM90_TMA_STOREES2W_S2Y_S2Y_EEEvvEEEEvNT_6ParamsE)
	.align		4
        /*000c*/ 	.word	index@(__assertfail)
	.align		4
        /*0010*/ 	.word	0x00000000
	.align		4
        /*0014*/ 	.word	0xfffffffe
	.align		4
        /*0018*/ 	.word	0x00000000
	.align		4
        /*001c*/ 	.word	0xfffffffd
	.align		4
        /*0020*/ 	.word	0x00000000
	.align		4
        /*0024*/ 	.word	0xfffffffc


//--------------------- .nv.constant4             --------------------------
	.section	.nv.constant4,"a",@progbits
	.align	8
	.align		8
.nv.constant4:
        /*0000*/ 	.dword	__assertfail
	.align		8
        /*0008*/ 	.dword	__unnamed_1
	.align		8
        /*0010*/ 	.dword	__unnamed_2
	.align		8
        /*0018*/ 	.dword	_ZN40_INTERNAL_7fc26dbe_4_k_cu_790e43f4_387184cuda3std3__45__cpo5beginE
	.align		8
        /*0020*/ 	.dword	_ZN40_INTERNAL_7fc26dbe_4_k_cu_790e43f4_387184cuda3std3__45__cpo3endE
	.align		8
        /*0028*/ 	.dword	_ZN40_INTERNAL_7fc26dbe_4_k_cu_790e43f4_387184cuda3std3__45__cpo6cbeginE
	.align		8
        /*0030*/ 	.dword	_ZN40_INTERNAL_7fc26dbe_4_k_cu_790e43f4_387184cuda3std3__45__cpo4cendE
	.align		8
        /*0038*/ 	.dword	_ZN40_INTERNAL_7fc26dbe_4_k_cu_790e43f4_387184cuda3std3__442_GLOBAL__N__7fc26dbe_4_k_cu_790e43f4_387186ignoreE
	.align		8
        /*0040*/ 	.dword	_ZN40_INTERNAL_7fc26dbe_4_k_cu_790e43f4_387184cuda3std3__419piecewise_constructE
	.align		8
        /*0048*/ 	.dword	_ZN40_INTERNAL_7fc26dbe_4_k_cu_790e43f4_387184cuda3std3__48in_placeE
	.align		8
        /*0050*/ 	.dword	_ZN40_INTERNAL_7fc26dbe_4_k_cu_790e43f4_387184cuda3std6ranges3__45__cpo4swapE
	.align		8
        /*0058*/ 	.dword	_ZN40_INTERNAL_7fc26dbe_4_k_cu_790e43f4_387184cuda3std6ranges3__45__cpo9iter_moveE
	.align		8
        /*0060*/ 	.dword	_ZN40_INTERNAL_7fc26dbe_4_k_cu_790e43f4_387184cute7productE
	.align		8
        /*0068*/ 	.dword	_ZN40_INTERNAL_7fc26dbe_4_k_cu_790e43f4_387184cute1_E
	.align		8
        /*0070*/ 	.dword	$str$25
	.align		8
        /*0078*/ 	.dword	$str$26
	.align		8
        /*0080*/ 	.dword	$str$29
	.align		8
        /*0088*/ 	.dword	$str$30


//--------------------- .text._ZN7cutlass13device_kernelINS_4gemm6kernel13GemmUniversalIN4cute5tupleIJiiiiEEENS1_10collective13CollectiveMmaINS1_46MainloopSm100TmaUmmaWarpSpecializedBlockScaledILi7ELi2ELi2ENS5_IJNS4_1CILi1EEENSA_ILi4EEESB_EEEEENS5_IJNSA_ILi128EEENSA_ILi64EEENSA_ILi256EEEEEENS5_IJNS_12float_e2m1_tENS_13float_ue4m3_tEEEENS5_IJNS5_IJlSB_lEEENS4_6LayoutINS5_IJNS5_IJNS5_IJNSA_ILi32EEESC_EEEiEEENS5_IJNS5_IJNSA_ILi16EEESC_EEEiEEENS5_IJSB_iEEEEEENS5_IJST_NS5_IJNS5_IJNSA_ILi0EEESB_EEENSA_ILi512EEEEEENS5_IJSW_iEEEEEEEEEEESL_S13_NS4_8TiledMMAINS4_8MMA_AtomIJNS4_17SM100_MMA_MXF4_SSISJ_SJ_fSK_Li128ELi64ELi16ELNS4_4UMMA5MajorE0ELS18_0ELNS17_7ScaleInE0ELS19_0EEEEEENSN_INS5_IJSB_SB_SB_EEENS5_IJSW_SW_SW_EEEEENS5_IJNS4_10UnderscoreES1F_S1F_EEEEENS5_IJNS4_23SM90_TMA_LOAD_MULTICASTES1I_EEENS5_IJNS4_14ComposedLayoutINS4_7SwizzleILi3ELi4ELi3EEENS4_18smem_ptr_flag_bitsILi4EEENSN_INS5_IJNSA_ILi8EEESH_EEENS5_IJSH_SB_EEEEEEENSN_INS5_IJNS5_IJNS5_IJSP_SB_EEESS_EEESB_NS5_IJSB_SC_EEEEEENS5_IJNS5_IJNS5_IJSS_SY_EEESX_EEESW_NS5_IJSC_SY_EEEEEEEEEEEvNS4_8identityENS5_IJNS4_13SM90_TMA_LOADES25_EEES23_vS24_EENS_8epilogue10collective18CollectiveEpilogueINS28_23Sm100TmaWarpSpecializedILi3ELi2ELi32ELb1ELb0EEEJSI_NS5_IJNSN_ISF_SB_EENSN_ISO_SB_EEEEENS_10bfloat16_tESM_S2G_SM_NS28_6fusion15FusionCallbacksIS2C_NS2H_17LinearCombinationIS2G_fS2G_fLNS_15FloatRoundStyleE2EEESI_S2F_JEEENS4_5SM1004TMEM4LOAD26SM100_TMEM_LOAD_32dp32b32xES25_NS1K_INS1L_ILi2ELi4ELi3EEENS1N_ILi16EEENSN_INS5_IJS1P_SO_EEENS5_IJSO_SB_EEEEEEENS4_39AutoVectorizingCopyWithAssumedAlignmentILi128EEENS4_14SM90_TMA_STOREES2W_S2Y_S2Y_EEEvvEEEEvNT_6ParamsE --------------------------
	.section	.text._ZN7cutlass13device_kernelINS_4gemm6kernel13GemmUniversalIN4cute5tupleIJiiiiEEENS1_10collective13CollectiveMmaINS1_46MainloopSm100TmaUmmaWarpSpecializedBlockScaledILi7ELi2ELi2ENS5_IJNS4_1CILi1EEENSA_ILi4EEESB_EEEEENS5_IJNSA_ILi128EEENSA_ILi64EEENSA_ILi256EEEEEENS5_IJNS_12float_e2m1_tENS_13float_ue4m3_tEEEENS5_IJNS5_IJlSB_lEEENS4_6LayoutINS5_IJNS5_IJNS5_IJNSA_ILi32EEESC_EEEiEEENS5_IJNS5_IJNSA_ILi16EEESC_EEEiEEENS5_IJSB_iEEEEEENS5_IJST_NS5_IJNS5_IJNSA_ILi0EEESB_EEENSA_ILi512EEEEEENS5_IJSW_iEEEEEEEEEEESL_S13_NS4_8TiledMMAINS4_8MMA_AtomIJNS4_17SM100_MMA_MXF4_SSISJ_SJ_fSK_Li128ELi64ELi16ELNS4_4UMMA5MajorE0ELS18_0ELNS17_7ScaleInE0ELS19_0EEEEEENSN_INS5_IJSB_SB_SB_EEENS5_IJSW_SW_SW_EEEEENS5_IJNS4_10UnderscoreES1F_S1F_EEEEENS5_IJNS4_23SM90_TMA_LOAD_MULTICASTES1I_EEENS5_IJNS4_14ComposedLayoutINS4_7SwizzleILi3ELi4ELi3EEENS4_18smem_ptr_flag_bitsILi4EEENSN_INS5_IJNSA_ILi8EEESH_EEENS5_IJSH_SB_EEEEEEENSN_INS5_IJNS5_IJNS5_IJSP_SB_EEESS_EEESB_NS5_IJSB_SC_EEEEEENS5_IJNS5_IJNS5_IJSS_SY_EEESX_EEESW_NS5_IJSC_SY_EEEEEEEEEEEvNS4_8identityENS5_IJNS4_13SM90_TMA_LOADES25_EEES23_vS24_EENS_8epilogue10collective18CollectiveEpilogueINS28_23Sm100TmaWarpSpecializedILi3ELi2ELi32ELb1ELb0EEEJSI_NS5_IJNSN_ISF_SB_EENSN_ISO_SB_EEEEENS_10bfloat16_tESM_S2G_SM_NS28_6fusion15FusionCallbacksIS2C_NS2H_17LinearCombinationIS2G_fS2G_fLNS_15FloatRoundStyleE2EEESI_S2F_JEEENS4_5SM1004TMEM4LOAD26SM100_TMEM_LOAD_32dp32b32xES25_NS1K_INS1L_ILi2ELi4ELi3EEENS1N_ILi16EEENSN_INS5_IJS1P_SO_EEENS5_IJSO_SB_EEEEEEENS4_39AutoVectorizingCopyWithAssumedAlignmentILi128EEENS4_14SM90_TMA_STOREES2W_S2Y_S2Y_EEEvvEEEEvNT_6ParamsE,"ax",@progbits
	.align	128
.text._ZN7cutlass13device_kernelINS_4gemm6kernel13GemmUniversalIN4cute5tupleIJiiiiEEENS1_10collective13CollectiveMmaINS1_46MainloopSm100TmaUmmaWarpSpecializedBlockScaledILi7ELi2ELi2ENS5_IJNS4_1CILi1EEENSA_ILi4EEESB_EEEEENS5_IJNSA_ILi128EEENSA_ILi64EEENSA_ILi256EEEEEENS5_IJNS_12float_e2m1_tENS_13float_ue4m3_tEEEENS5_IJNS5_IJlSB_lEEENS4_6LayoutINS5_IJNS5_IJNS5_IJNSA_ILi32EEESC_EEEiEEENS5_IJNS5_IJNSA_ILi16EEESC_EEEiEEENS5_IJSB_iEEEEEENS5_IJST_NS5_IJNS5_IJNSA_ILi0EEESB_EEENSA_ILi512EEEEEENS5_IJSW_iEEEEEEEEEEESL_S13_NS4_8TiledMMAINS4_8MMA_AtomIJNS4_17SM100_MMA_MXF4_SSISJ_SJ_fSK_Li128ELi64ELi16ELNS4_4UMMA5MajorE0ELS18_0ELNS17_7ScaleInE0ELS19_0EEEEEENSN_INS5_IJSB_SB_SB_EEENS5_IJSW_SW_SW_EEEEENS5_IJNS4_10UnderscoreES1F_S1F_EEEEENS5_IJNS4_23SM90_TMA_LOAD_MULTICASTES1I_EEENS5_IJNS4_14ComposedLayoutINS4_7SwizzleILi3ELi4ELi3EEENS4_18smem_ptr_flag_bitsILi4EEENSN_INS5_IJNSA_ILi8EEESH_EEENS5_IJSH_SB_EEEEEEENSN_INS5_IJNS5_IJNS5_IJSP_SB_EEESS_EEESB_NS5_IJSB_SC_EEEEEENS5_IJNS5_IJNS5_IJSS_SY_EEESX_EEESW_NS5_IJSC_SY_EEEEEEEEEEEvNS4_8identityENS5_IJNS4_13SM90_TMA_LOADES25_EEES23_vS24_EENS_8epilogue10collective18CollectiveEpilogueINS28_23Sm100TmaWarpSpecializedILi3ELi2ELi32ELb1ELb0EEEJSI_NS5_IJNSN_ISF_SB_EENSN_ISO_SB_EEEEENS_10bfloat16_tESM_S2G_SM_NS28_6fusion15FusionCallbacksIS2C_NS2H_17LinearCombinationIS2G_fS2G_fLNS_15FloatRoundStyleE2EEESI_S2F_JEEENS4_5SM1004TMEM4LOAD26SM100_TMEM_LOAD_32dp32b32xES25_NS1K_INS1L_ILi2ELi4ELi3EEENS1N_ILi16EEENSN_INS5_IJS1P_SO_EEENS5_IJSO_SB_EEEEEEENS4_39AutoVectorizingCopyWithAssumedAlignmentILi128EEENS4_14SM90_TMA_STOREES2W_S2Y_S2Y_EEEvvEEEEvNT_6ParamsE:
        .type           _ZN7cutlass13device_kernelINS_4gemm6kernel13GemmUniversalIN4cute5tupleIJiiiiEEENS1_10collective13CollectiveMmaINS1_46MainloopSm100TmaUmmaWarpSpecializedBlockScaledILi7ELi2ELi2ENS5_IJNS4_1CILi1EEENSA_ILi4EEESB_EEEEENS5_IJNSA_ILi128EEENSA_ILi64EEENSA_ILi256EEEEEENS5_IJNS_12float_e2m1_tENS_13float_ue4m3_tEEEENS5_IJNS5_IJlSB_lEEENS4_6LayoutINS5_IJNS5_IJNS5_IJNSA_ILi32EEESC_EEEiEEENS5_IJNS5_IJNSA_ILi16EEESC_EEEiEEENS5_IJSB_iEEEEEENS5_IJST_NS5_IJNS5_IJNSA_ILi0EEESB_EEENSA_ILi512EEEEEENS5_IJSW_iEEEEEEEEEEESL_S13_NS4_8TiledMMAINS4_8MMA_AtomIJNS4_17SM100_MMA_MXF4_SSISJ_SJ_fSK_Li128ELi64ELi16ELNS4_4UMMA5MajorE0ELS18_0ELNS17_7ScaleInE0ELS19_0EEEEEENSN_INS5_IJSB_SB_SB_EEENS5_IJSW_SW_SW_EEEEENS5_IJNS4_10UnderscoreES1F_S1F_EEEEENS5_IJNS4_23SM90_TMA_LOAD_MULTICASTES1I_EEENS5_IJNS4_14ComposedLayoutINS4_7SwizzleILi3ELi4ELi3EEENS4_18smem_ptr_flag_bitsILi4EEENSN_INS5_IJNSA_ILi8EEESH_EEENS5_IJSH_SB_EEEEEEENSN_INS5_IJNS5_IJNS5_IJSP_SB_EEESS_EEESB_NS5_IJSB_SC_EEEEEENS5_IJNS5_IJNS5_IJSS_SY_EEESX_EEESW_NS5_IJSC_SY_EEEEEEEEEEEvNS4_8identityENS5_IJNS4_13SM90_TMA_LOADES25_EEES23_vS24_EENS_8epilogue10collective18CollectiveEpilogueINS28_23Sm100TmaWarpSpecializedILi3ELi2ELi32ELb1ELb0EEEJSI_NS5_IJNSN_ISF_SB_EENSN_ISO_SB_EEEEENS_10bfloat16_tESM_S2G_SM_NS28_6fusion15FusionCallbacksIS2C_NS2H_17LinearCombinationIS2G_fS2G_fLNS_15FloatRoundStyleE2EEESI_S2F_JEEENS4_5SM1004TMEM4LOAD26SM100_TMEM_LOAD_32dp32b32xES25_NS1K_INS1L_ILi2ELi4ELi3EEENS1N_ILi16EEENSN_INS5_IJS1P_SO_EEENS5_IJSO_SB_EEEEEEENS4_39AutoVectorizingCopyWithAssumedAlignmentILi128EEENS4_14SM90_TMA_STOREES2W_S2Y_S2Y_EEEvvEEEEvNT_6ParamsE,@function
        .size           _ZN7cutlass13device_kernelINS_4gemm6kernel13GemmUniversalIN4cute5tupleIJiiiiEEENS1_10collective13CollectiveMmaINS1_46MainloopSm100TmaUmmaWarpSpecializedBlockScaledILi7ELi2ELi2ENS5_IJNS4_1CILi1EEENSA_ILi4EEESB_EEEEENS5_IJNSA_ILi128EEENSA_ILi64EEENSA_ILi256EEEEEENS5_IJNS_12float_e2m1_tENS_13float_ue4m3_tEEEENS5_IJNS5_IJlSB_lEEENS4_6LayoutINS5_IJNS5_IJNS5_IJNSA_ILi32EEESC_EEEiEEENS5_IJNS5_IJNSA_ILi16EEESC_EEEiEEENS5_IJSB_iEEEEEENS5_IJST_NS5_IJNS5_IJNSA_ILi0EEESB_EEENSA_ILi512EEEEEENS5_IJSW_iEEEEEEEEEEESL_S13_NS4_8TiledMMAINS4_8MMA_AtomIJNS4_17SM100_MMA_MXF4_SSISJ_SJ_fSK_Li128ELi64ELi16ELNS4_4UMMA5MajorE0ELS18_0ELNS17_7ScaleInE0ELS19_0EEEEEENSN_INS5_IJSB_SB_SB_EEENS5_IJSW_SW_SW_EEEEENS5_IJNS4_10UnderscoreES1F_S1F_EEEEENS5_IJNS4_23SM90_TMA_LOAD_MULTICASTES1I_EEENS5_IJNS4_14ComposedLayoutINS4_7SwizzleILi3ELi4ELi3EEENS4_18smem_ptr_flag_bitsILi4EEENSN_INS5_IJNSA_ILi8EEESH_EEENS5_IJSH_SB_EEEEEEENSN_INS5_IJNS5_IJNS5_IJSP_SB_EEESS_EEESB_NS5_IJSB_SC_EEEEEENS5_IJNS5_IJNS5_IJSS_SY_EEESX_EEESW_NS5_IJSC_SY_EEEEEEEEEEEvNS4_8identityENS5_IJNS4_13SM90_TMA_LOADES25_EEES23_vS24_EENS_8epilogue10collective18CollectiveEpilogueINS28_23Sm100TmaWarpSpecializedILi3ELi2ELi32ELb1ELb0EEEJSI_NS5_IJNSN_ISF_SB_EENSN_ISO_SB_EEEEENS_10bfloat16_tESM_S2G_SM_NS28_6fusion15FusionCallbacksIS2C_NS2H_17LinearCombinationIS2G_fS2G_fLNS_15FloatRoundStyleE2EEESI_S2F_JEEENS4_5SM1004TMEM4LOAD26SM100_TMEM_LOAD_32dp32b32xES25_NS1K_INS1L_ILi2ELi4ELi3EEENS1N_ILi16EEENSN_INS5_IJS1P_SO_EEENS5_IJSO_SB_EEEEEEENS4_39AutoVectorizingCopyWithAssumedAlignmentILi128EEENS4_14SM90_TMA_STOREES2W_S2Y_S2Y_EEEvvEEEEvNT_6ParamsE,(.L_x_170 - _ZN7cutlass13device_kernelINS_4gemm6kernel13GemmUniversalIN4cute5tupleIJiiiiEEENS1_10collective13CollectiveMmaINS1_46MainloopSm100TmaUmmaWarpSpecializedBlockScaledILi7ELi2ELi2ENS5_IJNS4_1CILi1EEENSA_ILi4EEESB_EEEEENS5_IJNSA_ILi128EEENSA_ILi64EEENSA_ILi256EEEEEENS5_IJNS_12float_e2m1_tENS_13float_ue4m3_tEEEENS5_IJNS5_IJlSB_lEEENS4_6LayoutINS5_IJNS5_IJNS5_IJNSA_ILi32EEESC_EEEiEEENS5_IJNS5_IJNSA_ILi16EEESC_EEEiEEENS5_IJSB_iEEEEEENS5_IJST_NS5_IJNS5_IJNSA_ILi0EEESB_EEENSA_ILi512EEEEEENS5_IJSW_iEEEEEEEEEEESL_S13_NS4_8TiledMMAINS4_8MMA_AtomIJNS4_17SM100_MMA_MXF4_SSISJ_SJ_fSK_Li128ELi64ELi16ELNS4_4UMMA5MajorE0ELS18_0ELNS17_7ScaleInE0ELS19_0EEEEEENSN_INS5_IJSB_SB_SB_EEENS5_IJSW_SW_SW_EEEEENS5_IJNS4_10UnderscoreES1F_S1F_EEEEENS5_IJNS4_23SM90_TMA_LOAD_MULTICASTES1I_EEENS5_IJNS4_14ComposedLayoutINS4_7SwizzleILi3ELi4ELi3EEENS4_18smem_ptr_flag_bitsILi4EEENSN_INS5_IJNSA_ILi8EEESH_EEENS5_IJSH_SB_EEEEEEENSN_INS5_IJNS5_IJNS5_IJSP_SB_EEESS_EEESB_NS5_IJSB_SC_EEEEEENS5_IJNS5_IJNS5_IJSS_SY_EEESX_EEESW_NS5_IJSC_SY_EEEEEEEEEEEvNS4_8identityENS5_IJNS4_13SM90_TMA_LOADES25_EEES23_vS24_EENS_8epilogue10collective18CollectiveEpilogueINS28_23Sm100TmaWarpSpecializedILi3ELi2ELi32ELb1ELb0EEEJSI_NS5_IJNSN_ISF_SB_EENSN_ISO_SB_EEEEENS_10bfloat16_tESM_S2G_SM_NS28_6fusion15FusionCallbacksIS2C_NS2H_17LinearCombinationIS2G_fS2G_fLNS_15FloatRoundStyleE2EEESI_S2F_JEEENS4_5SM1004TMEM4LOAD26SM100_TMEM_LOAD_32dp32b32xES25_NS1K_INS1L_ILi2ELi4ELi3EEENS1N_ILi16EEENSN_INS5_IJS1P_SO_EEENS5_IJSO_SB_EEEEEEENS4_39AutoVectorizingCopyWithAssumedAlignmentILi128EEENS4_14SM90_TMA_STOREES2W_S2Y_S2Y_EEEvvEEEEvNT_6ParamsE)
        .other          _ZN7cutlass13device_kernelINS_4gemm6kernel13GemmUniversalIN4cute5tupleIJiiiiEEENS1_10collective13CollectiveMmaINS1_46MainloopSm100TmaUmmaWarpSpecializedBlockScaledILi7ELi2ELi2ENS5_IJNS4_1CILi1EEENSA_ILi4EEESB_EEEEENS5_IJNSA_ILi128EEENSA_ILi64EEENSA_ILi256EEEEEENS5_IJNS_12float_e2m1_tENS_13float_ue4m3_tEEEENS5_IJNS5_IJlSB_lEEENS4_6LayoutINS5_IJNS5_IJNS5_IJNSA_ILi32EEESC_EEEiEEENS5_IJNS5_IJNSA_ILi16EEESC_EEEiEEENS5_IJSB_iEEEEEENS5_IJST_NS5_IJNS5_IJNSA_ILi0EEESB_EEENSA_ILi512EEEEEENS5_IJSW_iEEEEEEEEEEESL_S13_NS4_8TiledMMAINS4_8MMA_AtomIJNS4_17SM100_MMA_MXF4_SSISJ_SJ_fSK_Li128ELi64ELi16ELNS4_4UMMA5MajorE0ELS18_0ELNS17_7ScaleInE0ELS19_0EEEEEENSN_INS5_IJSB_SB_SB_EEENS5_IJSW_SW_SW_EEEEENS5_IJNS4_10UnderscoreES1F_S1F_EEEEENS5_IJNS4_23SM90_TMA_LOAD_MULTICASTES1I_EEENS5_IJNS4_14ComposedLayoutINS4_7SwizzleILi3ELi4ELi3EEENS4_18smem_ptr_flag_bitsILi4EEENSN_INS5_IJNSA_ILi8EEESH_EEENS5_IJSH_SB_EEEEEEENSN_INS5_IJNS5_IJNS5_IJSP_SB_EEESS_EEESB_NS5_IJSB_SC_EEEEEENS5_IJNS5_IJNS5_IJSS_SY_EEESX_EEESW_NS5_IJSC_SY_EEEEEEEEEEEvNS4_8identityENS5_IJNS4_13SM90_TMA_LOADES25_EEES23_vS24_EENS_8epilogue10collective18CollectiveEpilogueINS28_23Sm100TmaWarpSpecializedILi3ELi2ELi32ELb1ELb0EEEJSI_NS5_IJNSN_ISF_SB_EENSN_ISO_SB_EEEEENS_10bfloat16_tESM_S2G_SM_NS28_6fusion15FusionCallbacksIS2C_NS2H_17LinearCombinationIS2G_fS2G_fLNS_15FloatRoundStyleE2EEESI_S2F_JEEENS4_5SM1004TMEM4LOAD26SM100_TMEM_LOAD_32dp32b32xES25_NS1K_INS1L_ILi2ELi4ELi3EEENS1N_ILi16EEENSN_INS5_IJS1P_SO_EEENS5_IJSO_SB_EEEEEEENS4_39AutoVectorizingCopyWithAssumedAlignmentILi128EEENS4_14SM90_TMA_STOREES2W_S2Y_S2Y_EEEvvEEEEvNT_6ParamsE,@"STO_CUDA_ENTRY STV_DEFAULT"
_ZN7cutlass13device_kernelINS_4gemm6kernel13GemmUniversalIN4cute5tupleIJiiiiEEENS1_10collective13CollectiveMmaINS1_46MainloopSm100TmaUmmaWarpSpecializedBlockScaledILi7ELi2ELi2ENS5_IJNS4_1CILi1EEENSA_ILi4EEESB_EEEEENS5_IJNSA_ILi128EEENSA_ILi64EEENSA_ILi256EEEEEENS5_IJNS_12float_e2m1_tENS_13float_ue4m3_tEEEENS5_IJNS5_IJlSB_lEEENS4_6LayoutINS5_IJNS5_IJNS5_IJNSA_ILi32EEESC_EEEiEEENS5_IJNS5_IJNSA_ILi16EEESC_EEEiEEENS5_IJSB_iEEEEEENS5_IJST_NS5_IJNS5_IJNSA_ILi0EEESB_EEENSA_ILi512EEEEEENS5_IJSW_iEEEEEEEEEEESL_S13_NS4_8TiledMMAINS4_8MMA_AtomIJNS4_17SM100_MMA_MXF4_SSISJ_SJ_fSK_Li128ELi64ELi16ELNS4_4UMMA5MajorE0ELS18_0ELNS17_7ScaleInE0ELS19_0EEEEEENSN_INS5_IJSB_SB_SB_EEENS5_IJSW_SW_SW_EEEEENS5_IJNS4_10UnderscoreES1F_S1F_EEEEENS5_IJNS4_23SM90_TMA_LOAD_MULTICASTES1I_EEENS5_IJNS4_14ComposedLayoutINS4_7SwizzleILi3ELi4ELi3EEENS4_18smem_ptr_flag_bitsILi4EEENSN_INS5_IJNSA_ILi8EEESH_EEENS5_IJSH_SB_EEEEEEENSN_INS5_IJNS5_IJNS5_IJSP_SB_EEESS_EEESB_NS5_IJSB_SC_EEEEEENS5_IJNS5_IJNS5_IJSS_SY_EEESX_EEESW_NS5_IJSC_SY_EEEEEEEEEEEvNS4_8identityENS5_IJNS4_13SM90_TMA_LOADES25_EEES23_vS24_EENS_8epilogue10collective18CollectiveEpilogueINS28_23Sm100TmaWarpSpecializedILi3ELi2ELi32ELb1ELb0EEEJSI_NS5_IJNSN_ISF_SB_EENSN_ISO_SB_EEEEENS_10bfloat16_tESM_S2G_SM_NS28_6fusion15FusionCallbacksIS2C_NS2H_17LinearCombinationIS2G_fS2G_fLNS_15FloatRoundStyleE2EEESI_S2F_JEEENS4_5SM1004TMEM4LOAD26SM100_TMEM_LOAD_32dp32b32xES25_NS1K_INS1L_ILi2ELi4ELi3EEENS1N_ILi16EEENSN_INS5_IJS1P_SO_EEENS5_IJSO_SB_EEEEEEENS4_39AutoVectorizingCopyWithAssumedAlignmentILi128EEENS4_14SM90_TMA_STOREES2W_S2Y_S2Y_EEEvvEEEEvNT_6ParamsE:
[----:B------:R-:W1:Y:S01]  /*0000*/  LDC R1, c[0x0][0x37c] ;  /* 0x0000df00ff017b82 */ /* 0x000e620000000800 */
[----:B------:R-:W2:Y:S01]  /*0010*/  S2R R93, SR_TID.X ;  /* 0x00000000005d7919 */ /* 0x000ea20000002100 */
[----:B------:R-:W3:Y:S01]  /*0020*/  LDCU.64 UR4, c[0x0][0xc90] ;  /* 0x00019200ff0477ac */ /* 0x000ee20008000a00 */
[----:B------:R-:W-:Y:S02]  /*0030*/  PRMT R88, RZ, 0x7610, R88 ;  /* 0x00007610ff587816 */ /* 0x000fe40000000058 */
[----:B------:R-:W-:Y:S01]  /*0040*/  ELECT P6, URZ, PT ;  /* 0x0000000000ff782f */ /* 0x000fe200038c0000 */
[----:B------:R-:W4:Y:S01]  /*0050*/  LDCU.64 UR46, c[0x0][0x358] ;  /* 0x00006b00ff2e77ac */ /* 0x000f220008000a00 */
[----:B---3--:R-:W-:-:S04]  /*0060*/  UISETP.NE.U32.AND UP0, UPT, UR4, URZ, UPT ;  /* 0x000000ff0400728c */ /* 0x008fc8000bf05070 */
[----:B------:R-:W-:Y:S01]  /*0070*/  UISETP.NE.AND.EX UP0, UPT, UR5, URZ, UPT, UP0 ;  /* 0x000000ff0500728c */ /* 0x000fe2000bf05300 */
[----:B--2---:R-:W-:-:S05]  /*0080*/  SHF.R.U32.HI R92, RZ, 0x5, R93 ;  /* 0x00000005ff5c7819 */ /* 0x004fca000001165d */
[----:B------:R-:W2:Y:S02]  /*0090*/  SHFL.IDX PT, R0, R92, RZ, 0x1f ;  /* 0x00001fff5c007589 */ /* 0x000ea400000e0000 */
[----:B--2---:R-:W-:Y:S01]  /*00a0*/  R2UR UR7, R0 ;  /* 0x00000000000772ca */ /* 0x004fe200000e0000 */
[----:B-1--4-:R-:W-:-:S14]  /*00b0*/  BRA.U UP0, `(.L_x_0) ;  /* 0x00000001002c7547 */ /* 0x012fdc000b800000 */
[----:B------:R-:W1:Y:S02]  /*00c0*/  LDCU.64 UR8, c[0x0][0xc88] ;  /* 0x00019100ff0877ac */ /* 0x000e640008000a00 */
[----:B-1----:R-:W-:-:S04]  /*00d0*/  UISETP.NE.U32.AND UP0, UPT, UR8, URZ, UPT ;  /* 0x000000ff0800728c */ /* 0x002fc8000bf05070 */
[----:B------:R-:W-:-:S09]  /*00e0*/  UISETP.NE.AND.EX UP0, UPT, UR9, URZ, UPT, UP0 ;  /* 0x000000ff0900728c */ /* 0x000fd2000bf05300 */
[----:B------:R-:W-:Y:S05]  /*00f0*/  BRA.U !UP0, `(.L_x_1) ;  /* 0x0000000108107547 */ /* 0x000fea000b800000 */
[----:B------:R-:W1:Y:S02]  /*0100*/  LDC.64 R2, c[0x0][0xc88] ;  /* 0x00032200ff027b82 */ /* 0x000e640000000a00 */
[----:B-1----:R1:W5:Y:S01]  /*0110*/  LDG.E R49, desc[UR46][R2.64] ;  /* 0x0000002e02317981 */ /* 0x002362000c1e1900 */
[----:B------:R-:W-:Y:S01]  /*0120*/  HFMA2 R88, -RZ, RZ, 0, 5.9604644775390625e-08 ;  /* 0x00000001ff587431 */ /* 0x000fe200000001ff */
[----:B------:R-:W-:Y:S05]  /*0130*/  BRA `(.L_x_0) ;  /* 0x00000000000c7947 */ /* 0x000fea0003800000 */
.L_x_1:
[----:B------:R-:W1:Y:S01]  /*0140*/  LDCU UR6, c[0x0][0xc80] ;  /* 0x00019000ff0677ac */ /* 0x000e620008000800 */
[----:B------:R-:W-:Y:S01]  /*0150*/  HFMA2 R88, -RZ, RZ, 0, 5.9604644775390625e-08 ;  /* 0x00000001ff587431 */ /* 0x000fe200000001ff */
[----:B-1----:R-:W-:Y:S02]  /*0160*/  MOV R49, UR6 ;  /* 0x0000000600317c02 */ /* 0x002fe40008000f00 */
.L_x_0:
[----:B------:R-:W2:Y:S02]  /*0170*/  LDCU.64 UR8, c[0x0][0xcb0] ;  /* 0x00019600ff0877ac */ /* 0x000ea40008000a00 */
[----:B--2---:R-:W-:-:S04]  /*0180*/  UISETP.NE.U32.AND UP0, UPT, UR8, URZ, UPT ;  /* 0x000000ff0800728c */ /* 0x004fc8000bf05070 */
[----:B------:R-:W-:-:S09]  /*0190*/  UISETP.NE.AND.EX UP0, UPT, UR9, URZ, UPT, UP0 ;  /* 0x000000ff0900728c */ /* 0x000fd2000bf05300 */
[----:B------:R-:W-:Y:S05]  /*01a0*/  BRA.U UP0, `(.L_x_2) ;  /* 0x0000000100247547 */ /* 0x000fea000b800000 */
[----:B------:R-:W2:Y:S02]  /*01b0*/  LDCU.64 UR8, c[0x0][0xca8] ;  /* 0x00019500ff0877ac */ /* 0x000ea40008000a00 */
[----:B--2---:R-:W-:-:S04]  /*01c0*/  UISETP.NE.U32.AND UP0, UPT, UR8, URZ, UPT ;  /* 0x000000ff0800728c */ /* 0x004fc8000bf05070 */
[----:B------:R-:W-:-:S09]  /*01d0*/  UISETP.NE.AND.EX UP0, UPT, UR9, URZ, UPT, UP0 ;  /* 0x000000ff0900728c */ /* 0x000fd2000bf05300 */
[----:B------:R-:W-:Y:S05]  /*01e0*/  BRA.U !UP0, `(.L_x_3) ;  /* 0x00000001080c7547 */ /* 0x000fea000b800000 */
[----:B-1----:R-:W1:Y:S02]  /*01f0*/  LDC.64 R2, c[0x0][0xca8] ;  /* 0x00032a00ff027b82 */ /* 0x002e640000000a00 */
[----:B-1----:R2:W5:Y:S01]  /*0200*/  LDG.E R47, desc[UR46][R2.64] ;  /* 0x0000002e022f7981 */ /* 0x002562000c1e1900 */
[----:B------:R-:W-:Y:S05]  /*0210*/  BRA `(.L_x_2) ;  /* 0x0000000000087947 */ /* 0x000fea0003800000 */
.L_x_3:
[----:B------:R-:W2:Y:S02]  /*0220*/  LDCU UR6, c[0x0][0xca0] ;  /* 0x00019400ff0677ac */ /* 0x000ea40008000800 */
[----:B--2---:R-:W-:Y:S02]  /*0230*/  MOV R47, UR6 ;  /* 0x00000006002f7c02 */ /* 0x004fe40008000f00 */
.L_x_2:
[----:B------:R-:W-:Y:S01]  /*0240*/  IMAD.U32 R0, RZ, RZ, UR7 ;  /* 0x00000007ff007e24 */ /* 0x000fe2000f8e00ff */
[----:B------:R-:W-:Y:S04]  /*0250*/  BSSY.RECONVERGENT B0, `(.L_x_4) ;  /* 0x0000012000007945 */ /* 0x000fe80003800200 */
[C---:B------:R-:W-:Y:S02]  /*0260*/  ISETP.NE.OR P1, PT, R0.reuse, 0x1, !P6 ;  /* 0x000000010000780c */ /* 0x040fe40007725670 */
[----:B------:R-:W-:-:S11]  /*0270*/  ISETP.NE.OR P0, PT, R0, 0x3, !P6 ;  /* 0x000000030000780c */ /* 0x000fd60007705670 */
[----:B------:R-:W-:Y:S05]  /*0280*/  @P1 BRA `(.L_x_5) ;  /* 0x0000000000381947 */ /* 0x000fea0003800000 */
[----:B------:R-:W3:Y:S02]  /*0290*/  LDCU.64 UR8, c[0x0][0x348] ;  /* 0x00006900ff0877ac */ /* 0x000ee40008000a00 */
[----:B---3--:R-:W-:Y:S02]  /*02a0*/  UIADD3 UR14, UP3, UPT, UR8, 0x80, URZ ;  /* 0x00000080080e7890 */ /* 0x008fe4000ff7e0ff */
[----:B------:R-:W-:Y:S02]  /*02b0*/  UIADD3 UR12, UP2, UPT, UR8, 0x180, URZ ;  /* 0x00000180080c7890 */ /* 0x000fe4000ff5e0ff */
[----:B------:R-:W-:Y:S02]  /*02c0*/  UIADD3 UR10, UP1, UPT, UR8, 0x280, URZ ;  /* 0x00000280080a7890 */ /* 0x000fe4000ff3e0ff */
[----:B------:R-:W-:Y:S02]  /*02d0*/  UIADD3 UR8, UP0, UPT, UR8, 0x380, URZ ;  /* 0x0000038008087890 */ /* 0x000fe4000ff1e0ff */
[----:B------:R-:W-:-:S02]  /*02e0*/  UIADD3.X UR15, UPT, UPT, URZ, UR9, URZ, UP3, !UPT ;  /* 0x00000009ff0f7290 */ /* 0x000fc40009ffe4ff */
[----:B------:R-:W-:Y:S02]  /*02f0*/  UIADD3.X UR13, UPT, UPT, URZ, UR9, URZ, UP2, !UPT ;  /* 0x00000009ff0d7290 */ /* 0x000fe400097fe4ff */
[----:B------:R-:W-:Y:S02]  /*0300*/  UIADD3.X UR11, UPT, UPT, URZ, UR9, URZ, UP1, !UPT ;  /* 0x00000009ff0b7290 */ /* 0x000fe40008ffe4ff */
[----:B------:R-:W-:-:S03]  /*0310*/  UIADD3.X UR9, UPT, UPT, URZ, UR9, URZ, UP0, !UPT ;  /* 0x00000009ff097290 */ /* 0x000fc600087fe4ff */
[----:B------:R3:W-:Y:S02]  /*0320*/  UTMACCTL.PF [UR14] ;  /* 0x000000000e0079b9 */ /* 0x0007e40008040000 */
[----:B------:R3:W-:Y:S02]  /*0330*/  UTMACCTL.PF [UR12] ;  /* 0x000000000c0079b9 */ /* 0x0007e40008040000 */
[----:B------:R3:W-:Y:S02]  /*0340*/  UTMACCTL.PF [UR10] ;  /* 0x000000000a0079b9 */ /* 0x0007e40008040000 */
[----:B------:R3:W-:Y:S02]  /*0350*/  UTMACCTL.PF [UR8] ;  /* 0x00000000080079b9 */ /* 0x0007e40008040000 */
[----:B---3--:R-:W-:Y:S01]  /*0360*/  NOP ;  /* 0x0000000000007918 */ /* 0x008fe20000000000 */
.L_x_5:
[----:B------:R-:W-:Y:S05]  /*0370*/  BSYNC.RECONVERGENT B0 ;  /* 0x0000000000007941 */ /* 0x000fea0003800200 */
.L_x_4:
[----:B------:R-:W-:Y:S04]  /*0380*/  BSSY.RECONVERGENT B0, `(.L_x_6) ;  /* 0x000000a000007945 */ /* 0x000fe80003800200 */
[----:B------:R-:W-:Y:S05]  /*0390*/  @P0 BRA `(.L_x_7) ;  /* 0x0000000000200947 */ /* 0x000fea0003800000 */
[----:B------:R-:W3:Y:S02]  /*03a0*/  LDCU.64 UR8, c[0x0][0x348] ;  /* 0x00006900ff0877ac */ /* 0x000ee40008000a00 */
[----:B---3--:R-:W-:Y:S02]  /*03b0*/  UIADD3 UR10, UP1, UPT, UR8, 0x980, URZ ;  /* 0x00000980080a7890 */ /* 0x008fe4000ff3e0ff */
[----:B------:R-:W-:Y:S02]  /*03c0*/  UIADD3 UR8, UP0, UPT, UR8, 0xa80, URZ ;  /* 0x00000a8008087890 */ /* 0x000fe4000ff1e0ff */
[----:B------:R-:W-:Y:S02]  /*03d0*/  UIADD3.X UR11, UPT, UPT, URZ, UR9, URZ, UP1, !UPT ;  /* 0x00000009ff0b7290 */ /* 0x000fe40008ffe4ff */
[----:B------:R-:W-:-:S07]  /*03e0*/  UIADD3.X UR9, UPT, UPT, URZ, UR9, URZ, UP0, !UPT ;  /* 0x00000009ff097290 */ /* 0x000fce00087fe4ff */
[----:B------:R3:W-:Y:S02]  /*03f0*/  UTMACCTL.PF [UR10] ;  /* 0x000000000a0079b9 */ /* 0x0007e40008040000 */
[----:B------:R3:W-:Y:S02]  /*0400*/  UTMACCTL.PF [UR8] ;  /* 0x00000000080079b9 */ /* 0x0007e40008040000 */
[----:B---3--:R-:W-:Y:S01]  /*0410*/  NOP ;  /* 0x0000000000007918 */ /* 0x008fe20000000000 */
.L_x_7:
[----:B------:R-:W-:Y:S05]  /*0420*/  BSYNC.RECONVERGENT B0 ;  /* 0x0000000000007941 */ /* 0x000fea0003800200 */
.L_x_6:
[----:B------:R-:W3:Y:S01]  /*0430*/  LDCU.64 UR8, c[0x0][0xc88] ;  /* 0x00019100ff0877ac */ /* 0x000ee20008000a00 */
[----:B------:R-:W-:Y:S02]  /*0440*/  UISETP.EQ.U32.AND UP1, UPT, UR4, URZ, UPT ;  /* 0x000000ff0400728c */ /* 0x000fe4000bf22070 */
[----:B------:R-:W-:Y:S02]  /*0450*/  UPLOP3.LUT UP4, UPT, UPT, UPT, UPT, 0x80, 0x8 ;  /* 0x000000000008789c */ /* 0x000fe40003f8f070 */
[----:B---3--:R-:W-:-:S04]  /*0460*/  UISETP.NE.U32.AND UP0, UPT, UR8, URZ, UPT ;  /* 0x000000ff0800728c */ /* 0x008fc8000bf05070 */
[----:B------:R-:W-:-:S04]  /*0470*/  UISETP.NE.AND.EX UP0, UPT, UR9, URZ, UPT, UP0 ;  /* 0x000000ff0900728c */ /* 0x000fc8000bf05300 */
[----:B------:R-:W-:-:S04]  /*0480*/  UISETP.EQ.OR.EX UP2, UPT, UR5, URZ, !UP0, UP1 ;  /* 0x000000ff0500728c */ /* 0x000fc8000c742710 */
[----:B------:R-:W-:-:S05]  /*0490*/  UP2UR UR53, UPR, URZ, 0x4 ;  /* 0x00000004ff357883 */ /* 0x000fca0008000000 */
[----:B------:R-:W-:Y:S07]  /*04a0*/  BRA.U !UP2, `(.L_x_8) ;  /* 0x000000010a207547 */ /* 0x000fee000b800000 */
[----:B------:R-:W-:Y:S01]  /*04b0*/  UISETP.NE.U32.AND UP1, UPT, UR4, URZ, UPT ;  /* 0x000000ff0400728c */ /* 0x000fe2000bf25070 */
[----:B-----5:R-:W-:Y:S01]  /*04c0*/  FSETP.NEU.AND P0, PT, R49, RZ, PT ;  /* 0x000000ff3100720b */ /* 0x020fe20003f0d000 */
[----:B------:R-:W-:Y:S02]  /*04d0*/  USEL UR4, URZ, 0xffffffff, UP0 ;  /* 0xffffffffff047887 */ /* 0x000fe40008000000 */
[----:B------:R-:W-:-:S10]  /*04e0*/  UISETP.NE.AND.EX UP1, UPT, UR5, URZ, UPT, UP1 ;  /* 0x000000ff0500728c */ /* 0x000fd4000bf25310 */
[----:B------:R-:W-:Y:S01]  /*04f0*/  VOTEU.ANY UP0, P0 ;  /* 0x0000000000ff7886 */ /* 0x000fe20000000100 */
[----:B------:R-:W-:-:S04]  /*0500*/  @!UP1 USEL UR4, URZ, 0xffffffff, UP0 ;  /* 0xffffffffff049887 */ /* 0x000fc80008000000 */
[----:B------:R-:W-:-:S04]  /*0510*/  ULOP3.LUT UR4, UR4, 0x1, URZ, 0xc0, !UPT ;  /* 0x0000000104047892 */ /* 0x000fc8000f8ec0ff */
[----:B------:R-:W-:-:S11]  /*0520*/  UISETP.NE.U32.AND UP4, UPT, UR4, 0x1, UPT ;  /* 0x000000010400788c */ /* 0x000fd6000bf85070 */
.L_x_8:
[----:B-12---:R-:W1:Y:S01]  /*0530*/  SHFL.IDX PT, R2, R92, RZ, 0x1f ;  /* 0x00001fff5c027589 */ /* 0x006e6200000e0000 */
[----:B------:R-:W-:-:S04]  /*0540*/  UISETP.NE.AND UP0, UPT, UR7, 0x2, UPT ;  /* 0x000000020700788c */ /* 0x000fc8000bf05270 */
[----:B------:R-:W-:Y:S01]  /*0550*/  USEL UR15, URZ, 0x1, UP0 ;  /* 0x00000001ff0f7887 */ /* 0x000fe20008000000 */
[----:B-1----:R-:W-:-:S13]  /*0560*/  ISETP.NE.AND P0, PT, R2, RZ, PT ;  /* 0x000000ff0200720c */ /* 0x002fda0003f05270 */
[----:B------:R-:W-:Y:S05]  /*0570*/  @P0 BRA `(.L_x_9) ;  /* 0x0000000000700947 */ /* 0x000fea0003800000 */
[----:B------:R-:W1:Y:S01]  /*0580*/  S2UR UR6, SR_CgaCtaId ;  /* 0x00000000000679c3 */ /* 0x000e620000008800 */
[----:B------:R-:W-:Y:S01]  /*0590*/  UMOV UR8, 0x400 ;  /* 0x0000040000087882 */ /* 0x000fe20000000000 */
[----:B------:R-:W-:Y:S01]  /*05a0*/  UMOV UR5, 0x1 ;  /* 0x0000000100057882 */ /* 0x000fe20000000000 */
[----:B------:R-:W-:Y:S01]  /*05b0*/  UMOV UR4, 0x4 ;  /* 0x0000000400047882 */ /* 0x000fe20000000000 */
[----:B------:R-:W-:Y:S01]  /*05c0*/  ELECT P0, URZ, PT ;  /* 0x0000000000ff782f */ /* 0x000fe20003800000 */
[----:B-1----:R-:W-:Y:S02]  /*05d0*/  ULEA UR6, UR6, UR8, 0x18 ;  /* 0x0000000806067291 */ /* 0x002fe4000f8ec0ff */
[----:B------:R-:W-:-:S04]  /*05e0*/  UIADD3 UR8, UPT, UPT, -UR5, 0x100000, URZ ;  /* 0x0010000005087890 */ /* 0x000fc8000fffe1ff */
[----:B------:R-:W-:Y:S02]  /*05f0*/  USHF.L.U32 UR9, UR8, 0xb, URZ ;  /* 0x0000000b08097899 */ /* 0x000fe400080006ff */
[----:B------:R-:W-:Y:S02]  /*0600*/  USHF.L.U32 UR8, UR8, 0x1, URZ ;  /* 0x0000000108087899 */ /* 0x000fe400080006ff */
[----:B------:R-:W-:-:S04]  /*0610*/  UIADD3 UR4, UPT, UPT, -UR4, 0x100000, URZ ;  /* 0x0010000004047890 */ /* 0x000fc8000fffe1ff */
[----:B------:R-:W-:Y:S02]  /*0620*/  USHF.L.U32 UR5, UR4, 0xb, URZ ;  /* 0x0000000b04057899 */ /* 0x000fe400080006ff */
[----:B------:R-:W-:Y:S01]  /*0630*/  USHF.L.U32 UR4, UR4, 0x1, URZ ;  /* 0x0000000104047899 */ /* 0x000fe200080006ff */
[----:B------:R-:W1:Y:S03]  /*0640*/  FENCE.VIEW.ASYNC.S ;  /* 0x00000000000073c6 */ /* 0x000e660000000000 */
[----:B-1----:R1:W2:Y:S08]  /*0650*/  SYNCS.EXCH.64 URZ, [UR6], UR8 ;  /* 0x0000000806ff75b2 */ /* 0x0022b00008000100 */
[----:B------:R1:W3:Y:S01]  /*0660*/  SYNCS.EXCH.64 URZ, [UR6+0x38], UR4 ;  /* 0x0000380406ff75b2 */ /* 0x0002e20008000100 */
[----:B------:R1:W4:Y:S01]  /*0670*/  SYNCS.EXCH.64 URZ, [UR6+0x8], UR8 ;  /* 0x0000080806ff75b2 */ /* 0x0003220008000100 */
[----:B------:R1:W1:Y:S01]  /*0680*/  SYNCS.EXCH.64 URZ, [UR6+0x40], UR4 ;  /* 0x0000400406ff75b2 */ /* 0x0002620008000100 */
        /* <DEDUP_REMOVED lines=10> */
[----:B------:R-:W-:Y:S01]  /*0730*/  NOP ;  /* 0x0000000000007918 */ /* 0x000fe20000000000 */
.L_x_9:
[----:B------:R-:W2:Y:S01]  /*0740*/  SHFL.IDX PT, R2, R92, RZ, 0x1f ;  /* 0x00001fff5c027589 */ /* 0x000ea200000e0000 */
[----:B------:R-:W-:Y:S01]  /*0750*/  NOP ;  /* 0x0000000000007918 */ /* 0x000fe20000000000 */
[----:B--2---:R-:W-:-:S13]  /*0760*/  ISETP.NE.AND P0, PT, R2, 0x1, PT ;  /* 0x000000010200780c */ /* 0x004fda0003f05270 */
[----:B------:R-:W-:Y:S05]  /*0770*/  @P0 BRA `(.L_x_10) ;  /* 0x0000000000500947 */ /* 0x000fea0003800000 */
[----:B-1----:R-:W1:Y:S01]  /*0780*/  S2UR UR6, SR_CgaCtaId ;  /* 0x00000000000679c3 */ /* 0x002e620000008800 */
        /* <DEDUP_REMOVED lines=12> */
[----:B-1----:R2:W1:Y:S08]  /*0850*/  SYNCS.EXCH.64 URZ, [UR6+0x70], UR8 ;  /* 0x0000700806ff75b2 */ /* 0x0024700008000100 */
[----:B------:R2:W1:Y:S01]  /*0860*/  SYNCS.EXCH.64 URZ, [UR6+0x88], UR4 ;  /* 0x0000880406ff75b2 */ /* 0x0004620008000100 */
[----:B------:R2:W1:Y:S01]  /*0870*/  SYNCS.EXCH.64 URZ, [UR6+0x78], UR8 ;  /* 0x0000780806ff75b2 */ /* 0x0004620008000100 */
[----:B------:R2:W1:Y:S01]  /*0880*/  SYNCS.EXCH.64 URZ, [UR6+0x90], UR4 ;  /* 0x0000900406ff75b2 */ /* 0x0004620008000100 */
[----:B------:R2:W1:Y:S01]  /*0890*/  SYNCS.EXCH.64 URZ, [UR6+0x80], UR8 ;  /* 0x0000800806ff75b2 */ /* 0x0004620008000100 */
[----:B------:R2:W1:Y:S02]  /*08a0*/  SYNCS.EXCH.64 URZ, [UR6+0x98], UR4 ;  /* 0x0000980406ff75b2 */ /* 0x0004640008000100 */
[----:B--2---:R-:W-:Y:S01]  /*08b0*/  NOP ;  /* 0x0000000000007918 */ /* 0x004fe20000000000 */
.L_x_10:
[----:B------:R-:W2:Y:S01]  /*08c0*/  SHFL.IDX PT, R2, R92, RZ, 0x1f ;  /* 0x00001fff5c027589 */ /* 0x000ea200000e0000 */
[----:B------:R-:W-:Y:S01]  /*08d0*/  NOP ;  /* 0x0000000000007918 */ /* 0x000fe20000000000 */
[----:B--2---:R-:W-:-:S13]  /*08e0*/  ISETP.NE.AND P0, PT, R2, 0x3, PT ;  /* 0x000000030200780c */ /* 0x004fda0003f05270 */
[----:B------:R-:W-:Y:S05]  /*08f0*/  @P0 BRA `(.L_x_11) ;  /* 0x0000000000300947 */ /* 0x000fea0003800000 */
[----:B-1----:R-:W1:Y:S01]  /*0900*/  S2UR UR5, SR_CgaCtaId ;  /* 0x00000000000579c3 */ /* 0x002e620000008800 */
[----:B------:R-:W-:Y:S01]  /*0910*/  UMOV UR6, 0x400 ;  /* 0x0000040000067882 */ /* 0x000fe20000000000 */
[----:B------:R-:W-:Y:S01]  /*0920*/  UMOV UR4, 0x20 ;  /* 0x0000002000047882 */ /* 0x000fe20000000000 */
[----:B------:R-:W-:Y:S01]  /*0930*/  ELECT P0, URZ, PT ;  /* 0x0000000000ff782f */ /* 0x000fe20003800000 */
[----:B------:R-:W-:-:S04]  /*0940*/  UIADD3 UR8, UPT, UPT, -UR4, 0x100000, URZ ;  /* 0x0010000004087890 */ /* 0x000fc8000fffe1ff */
[----:B------:R-:W-:Y:S02]  /*0950*/  USHF.L.U32 UR9, UR8, 0xb, URZ ;  /* 0x0000000b08097899 */ /* 0x000fe400080006ff */
[----:B------:R-:W-:Y:S02]  /*0960*/  USHF.L.U32 UR8, UR8, 0x1, URZ ;  /* 0x0000000108087899 */ /* 0x000fe400080006ff */
[----:B-1----:R-:W-:Y:S01]  /*0970*/  ULEA UR5, UR5, UR6, 0x18 ;  /* 0x0000000605057291 */ /* 0x002fe2000f8ec0ff */
[----:B------:R-:W1:Y:S11]  /*0980*/  FENCE.VIEW.ASYNC.S ;  /* 0x00000000000073c6 */ /* 0x000e760000000000 */
[----:B-1----:R2:W1:Y:S01]  /*0990*/  SYNCS.EXCH.64 URZ, [UR5+0xa0], UR8 ;  /* 0x0000a00805ff75b2 */ /* 0x0024620008000100 */
[----:B------:R2:W1:Y:S02]  /*09a0*/  SYNCS.EXCH.64 URZ, [UR5+0xa8], UR8 ;  /* 0x0000a80805ff75b2 */ /* 0x0004640008000100 */
[----:B--2---:R-:W-:Y:S01]  /*09b0*/  NOP ;  /* 0x0000000000007918 */ /* 0x004fe20000000000 */
.L_x_11:
[----:B------:R-:W2:Y:S01]  /*09c0*/  SHFL.IDX PT, R2, R92, RZ, 0x1f ;  /* 0x00001fff5c027589 */ /* 0x000ea200000e0000 */
[----:B------:R-:W-:Y:S01]  /*09d0*/  NOP ;  /* 0x0000000000007918 */ /* 0x000fe20000000000 */
[----:B--2---:R-:W-:-:S13]  /*09e0*/  ISETP.NE.AND P0, PT, R2, 0x4, PT ;  /* 0x000000040200780c */ /* 0x004fda0003f05270 */
[----:B------:R-:W-:Y:S05]  /*09f0*/  @P0 BRA `(.L_x_12) ;  /* 0x00000000004c0947 */ /* 0x000fea0003800000 */
[----:B-1----:R-:W1:Y:S01]  /*0a00*/  S2UR UR5, SR_CgaCtaId ;  /* 0x00000000000579c3 */ /* 0x002e620000008800 */
[----:B------:R-:W-:Y:S01]  /*0a10*/  UMOV UR8, 0x3a0 ;  /* 0x000003a000087882 */ /* 0x000fe20000000000 */
[----:B------:R-:W-:Y:S01]  /*0a20*/  UMOV UR6, 0x400 ;  /* 0x0000040000067882 */ /* 0x000fe20000000000 */
[----:B------:R-:W-:Y:S01]  /*0a30*/  USEL UR8, UR8, 0x320, UP4 ;  /* 0x0000032008087887 */ /* 0x000fe2000a000000 */
[----:B------:R-:W-:Y:S01]  /*0a40*/  UMOV UR4, 0x1 ;  /* 0x0000000100047882 */ /* 0x000fe20000000000 */
[----:B------:R-:W-:Y:S01]  /*0a50*/  ELECT P0, URZ, PT ;  /* 0x0000000000ff782f */ /* 0x000fe20003800000 */
[----:B------:R-:W-:-:S04]  /*0a60*/  UIADD3 UR10, UPT, UPT, -UR4, 0x100000, URZ ;  /* 0x00100000040a7890 */ /* 0x000fc8000fffe1ff */
[----:B------:R-:W-:Y:S02]  /*0a70*/  USHF.L.U32 UR11, UR10, 0xb, URZ ;  /* 0x0000000b0a0b7899 */ /* 0x000fe400080006ff */
[----:B------:R-:W-:Y:S02]  /*0a80*/  USHF.L.U32 UR10, UR10, 0x1, URZ ;  /* 0x000000010a0a7899 */ /* 0x000fe400080006ff */
[----:B------:R-:W-:-:S04]  /*0a90*/  UIADD3 UR8, UPT, UPT, -UR8, 0x100000, URZ ;  /* 0x0010000008087890 */ /* 0x000fc8000fffe1ff */
[----:B------:R-:W-:Y:S02]  /*0aa0*/  USHF.L.U32 UR9, UR8, 0xb, URZ ;  /* 0x0000000b08097899 */ /* 0x000fe400080006ff */
[----:B------:R-:W-:Y:S02]  /*0ab0*/  USHF.L.U32 UR8, UR8, 0x1, URZ ;  /* 0x0000000108087899 */ /* 0x000fe400080006ff */
[----:B-1----:R-:W-:Y:S01]  /*0ac0*/  ULEA UR5, UR5, UR6, 0x18 ;  /* 0x0000000605057291 */ /* 0x002fe2000f8ec0ff */
[----:B------:R-:W1:Y:S11]  /*0ad0*/  FENCE.VIEW.ASYNC.S ;  /* 0x00000000000073c6 */ /* 0x000e760000000000 */
[----:B-1----:R2:W1:Y:S01]  /*0ae0*/  SYNCS.EXCH.64 URZ, [UR5+0xb0], UR10 ;  /* 0x0000b00a05ff75b2 */ /* 0x0024620008000100 */
[----:B------:R2:W1:Y:S01]  /*0af0*/  SYNCS.EXCH.64 URZ, [UR5+0xc0], UR8 ;  /* 0x0000c00805ff75b2 */ /* 0x0004620008000100 */
[----:B------:R2:W1:Y:S01]  /*0b00*/  SYNCS.EXCH.64 URZ, [UR5+0xb8], UR10 ;  /* 0x0000b80a05ff75b2 */ /* 0x0004620008000100 */
[----:B------:R2:W1:Y:S02]  /*0b10*/  SYNCS.EXCH.64 URZ, [UR5+0xc8], UR8 ;  /* 0x0000c80805ff75b2 */ /* 0x0004640008000100 */
[----:B--2---:R-:W-:Y:S01]  /*0b20*/  NOP ;  /* 0x0000000000007918 */ /* 0x004fe20000000000 */
.L_x_12:
        /* <DEDUP_REMOVED lines=20> */
[----:B------:R2:W1:Y:S02]  /*0c70*/  SYNCS.EXCH.64 URZ, [UR6+0xe8], UR4 ;  /* 0x0000e80406ff75b2 */ /* 0x0004640008000100 */
[----:B--2---:R-:W-:Y:S01]  /*0c80*/  NOP ;  /* 0x0000000000007918 */ /* 0x004fe20000000000 */
.L_x_13:
[----:B------:R-:W2:Y:S01]  /*0c90*/  SHFL.IDX PT, R2, R92, RZ, 0x1f ;  /* 0x00001fff5c027589 */ /* 0x000ea200000e0000 */
[----:B------:R-:W1:Y:S01]  /*0ca0*/  S2UR UR37, SR_CgaCtaId ;  /* 0x00000000002579c3 */ /* 0x000e620000008800 */
[----:B------:R-:W-:Y:S01]  /*0cb0*/  NOP ;  /* 0x0000000000007918 */ /* 0x000fe20000000000 */
[----:B--2---:R-:W-:-:S13]  /*0cc0*/  ISETP.NE.AND P0, PT, R2, 0x3, PT ;  /* 0x000000030200780c */ /* 0x004fda0003f05270 */
[----:B-1----:R-:W-:Y:S05]  /*0cd0*/  @P0 BRA `(.L_x_14) ;  /* 0x0000000000340947 */ /* 0x002fea0003800000 */
[----:B------:R-:W-:Y:S01]  /*0ce0*/  UMOV UR5, 0x400 ;  /* 0x0000040000057882 */ /* 0x000fe20000000000 */
[----:B------:R-:W-:Y:S01]  /*0cf0*/  UMOV UR4, 0x20 ;  /* 0x0000002000047882 */ /* 0x000fe20000000000 */
[----:B------:R-:W-:Y:S02]  /*0d00*/  ULEA UR5, UR37, UR5, 0x18 ;  /* 0x0000000525057291 */ /* 0x000fe4000f8ec0ff */
[----:B------:R-:W-:-:S04]  /*0d10*/  UIADD3 UR8, UPT, UPT, -UR4, 0x100000, URZ ;  /* 0x0010000004087890 */ /* 0x000fc8000fffe1ff */
[----:B------:R-:W-:Y:S02]  /*0d20*/  USHF.L.U32 UR9, UR8, 0xb, URZ ;  /* 0x0000000b08097899 */ /* 0x000fe400080006ff */
[----:B------:R-:W-:Y:S01]  /*0d30*/  USHF.L.U32 UR8, UR8, 0x1, URZ ;  /* 0x0000000108087899 */ /* 0x000fe200080006ff */
[----:B------:R-:W-:Y:S01]  /*0d40*/  ELECT P0, URZ, PT ;  /* 0x0000000000ff782f */ /* 0x000fe20003800000 */
[----:B------:R-:W1:Y:S10]  /*0d50*/  FENCE.VIEW.ASYNC.S ;  /* 0x00000000000073c6 */ /* 0x000e740000000000 */
[----:B-1----:R1:W2:Y:S01]  /*0d60*/  SYNCS.EXCH.64 URZ, [UR5+0xf0], UR8 ;  /* 0x0000f00805ff75b2 */ /* 0x0022a20008000100 */
[----:B------:R1:W1:Y:S01]  /*0d70*/  SYNCS.EXCH.64 URZ, [UR5+0x100], UR8 ;  /* 0x0001000805ff75b2 */ /* 0x0002620008000100 */
[----:B------:R1:W1:Y:S01]  /*0d80*/  SYNCS.EXCH.64 URZ, [UR5+0xf8], UR8 ;  /* 0x0000f80805ff75b2 */ /* 0x0002620008000100 */
[----:B------:R1:W1:Y:S01]  /*0d90*/  SYNCS.EXCH.64 URZ, [UR5+0x108], UR8 ;  /* 0x0001080805ff75b2 */ /* 0x0002620008000100 */
[----:B------:R-:W-:Y:S01]  /*0da0*/  NOP ;  /* 0x0000000000007918 */ /* 0x000fe20000000000 */
.L_x_14:
[----:B------:R-:W3:Y:S01]  /*0db0*/  LDCU UR4, c[0x0][0x36c] ;  /* 0x00006d80ff0477ac */ /* 0x000ee20008000800 */
[----:B------:R-:W-:Y:S01]  /*0dc0*/  ISETP.NE.OR P6, PT, R0, 0x2, !P6 ;  /* 0x000000020000780c */ /* 0x000fe200077c5670 */
[----:B------:R-:W-:Y:S01]  /*0dd0*/  NOP ;  /* 0x0000000000007918 */ /* 0x000fe20000000000 */
[----:B------:R-:W-:Y:S01]  /*0de0*/  LOP3.LUT R10, R93, 0x1f, RZ, 0xc0, !PT ;  /* 0x0000001f5d0a7812 */ /* 0x000fe200078ec0ff */
[----:B------:R-:W-:Y:S02]  /*0df0*/  UISETP.NE.AND UP3, UPT, UR7, URZ, UPT ;  /* 0x000000ff0700728c */ /* 0x000fe4000bf65270 */
[----:B---3--:R-:W-:-:S09]  /*0e00*/  UISETP.EQ.U32.AND UP0, UPT, UR4, 0x1, UPT ;  /* 0x000000010400788c */ /* 0x008fd2000bf02070 */
[----:B------:R-:W-:Y:S05]  /*0e10*/  BRA.U !UP0, `(.L_x_15) ;  /* 0x0000000108087547 */ /* 0x000fea000b800000 */
[----:B-12-4-:R-:W-:Y:S01]  /*0e20*/  UCGABAR_ARV ;  /* 0x00000000000079c7 */ /* 0x016fe20008000000 */
[----:B------:R-:W-:Y:S05]  /*0e30*/  BRA `(.L_x_16) ;  /* 0x0000000000047947 */ /* 0x000fea0003800000 */
.L_x_15:
[----:B-12-4-:R-:W-:Y:S01]  /*0e40*/  NOP ;  /* 0x0000000000007918 */ /* 0x016fe20000000000 */
.L_x_16:
[----:B------:R-:W1:Y:S01]  /*0e50*/  S2UR UR20, SR_CTAID.X ;  /* 0x00000000001479c3 */ /* 0x000e620000002500 */
[----:B------:R-:W-:-:S05]  /*0e60*/  CS2R.32 R87, SR_CgaSize ;  /* 0x0000000000577805 */ /* 0x000fca0000008a00 */
[----:B------:R-:W-:-:S05]  /*0e70*/  IMAD R87, R87, -0xa0, RZ ;  /* 0xffffff6057577824 */ /* 0x000fca00078e02ff */
[----:B------:R-:W-:-:S14]  /*0e80*/  R2UR UR5, R87 ;  /* 0x00000000570572ca */ /* 0x000fdc00000e0000 */
[----:B------:R-:W2:Y:S01]  /*0e90*/  LDCU UR5, c[0x0][UR5+0x2b0] ;  /* 0x00005600050577ac */ /* 0x000ea20008000800 */
[----:B------:R-:W-:Y:S02]  /*0ea0*/  PRMT R9, RZ, 0x7610, R9 ;  /* 0x00007610ff097816 */ /* 0x000fe40000000009 */
[----:B------:R-:W-:-:S05]  /*0eb0*/  CS2R.32 R87, SR_CgaSize ;  /* 0x0000000000577805 */ /* 0x000fca0000008a00 */
[----:B------:R-:W-:-:S05]  /*0ec0*/  IMAD R87, R87, -0xa0, RZ ;  /* 0xffffff6057577824 */ /* 0x000fca00078e02ff */
[----:B------:R-:W-:-:S14]  /*0ed0*/  R2UR UR4, R87 ;  /* 0x00000000570472ca */ /* 0x000fdc00000e0000 */
[----:B------:R-:W3:Y:S01]  /*0ee0*/  LDCU UR4, c[0x0][UR4+0x2b4] ;  /* 0x00005680040477ac */ /* 0x000ee20008000800 */
[----:B------:R-:W4:Y:S01]  /*0ef0*/  S2UR UR9, SR_CTAID.Y ;  /* 0x00000000000979c3 */ /* 0x000f220000002600 */
[----:B------:R-:W2:Y:S01]  /*0f00*/  LDCU UR8, c[0x0][0xf30] ;  /* 0x0001e600ff0877ac */ /* 0x000ea20008000800 */
[----:B------:R-:W-:Y:S02]  /*0f10*/  ULOP3.LUT UR6, UR37, 0x3, URZ, 0xc0, !UPT ;  /* 0x0000000325067892 */ /* 0x000fe4000f8ec0ff */
[----:B------:R-:W-:-:S04]  /*0f20*/  UISETP.NE.AND UP1, UPT, UR7, 0x2, UPT ;  /* 0x000000020700788c */ /* 0x000fc8000bf25270 */
[----:B------:R-:W3:Y:S01]  /*0f30*/  LDC R11, c[0x0][0xf24] ;  /* 0x0003c900ff0b7b82 */ /* 0x000ee20000000800 */
[----:B-1----:R-:W-:Y:S02]  /*0f40*/  I2FP.F32.U32 R87, UR20 ;  /* 0x0000001400577c45 */ /* 0x002fe40008201000 */
[----:B------:R-:W-:-:S05]  /*0f50*/  CS2R.32 R2, SR_CgaSize ;  /* 0x0000000000027805 */ /* 0x000fca0000008a00 */
[----:B------:R-:W-:-:S06]  /*0f60*/  IMAD R2, R2, -0xa0, RZ ;  /* 0xffffff6002027824 */ /* 0x000fcc00078e02ff */
[----:B------:R-:W1:Y:S01]  /*0f70*/  LDC R2, c[0x0][R2+0x2a0] ;  /* 0x0000a80002027b82 */ /* 0x000e620000000800 */
[----:B--2---:R-:W-:Y:S01]  /*0f80*/  UISETP.NE.AND UP2, UPT, UR8, 0x1, UPT ;  /* 0x000000010800788c */ /* 0x004fe2000bf45270 */
[----:B------:R-:W-:Y:S01]  /*0f90*/  FMUL R87, R87, UR5 ;  /* 0x0000000557577c20 */ /* 0x000fe20008400000 */
[----:B------:R-:W-:Y:S01]  /*0fa0*/  USHF.L.U32 UR5, UR37, 0xc, URZ ;  /* 0x0000000c25057899 */ /* 0x000fe200080006ff */
[----:B----4-:R-:W-:Y:S02]  /*0fb0*/  I2FP.F32.U32 R86, UR9 ;  /* 0x0000000900567c45 */ /* 0x010fe40008201000 */
[----:B------:R-:W-:-:S05]  /*0fc0*/  CS2R.32 R0, SR_CgaSize ;  /* 0x0000000000007805 */ /* 0x000fca0000008a00 */
[----:B------:R-:W-:-:S06]  /*0fd0*/  IMAD R0, R0, -0xa0, RZ ;  /* 0xffffff6000007824 */ /* 0x000fcc00078e02ff */
[----:B------:R-:W2:Y:S01]  /*0fe0*/  LDC R0, c[0x0][R0+0x2a4] ;  /* 0x0000a90000007b82 */ /* 0x000ea20000000800 */
[----:B------:R-:W-:Y:S01]  /*0ff0*/  MOV R24, UR9 ;  /* 0x0000000900187c02 */ /* 0x000fe20008000f00 */
[----:B------:R-:W4:Y:S01]  /*1000*/  F2I.U32.TRUNC.NTZ R87, R87 ;  /* 0x0000005700577305 */ /* 0x000f22000020f000 */
[----:B------:R-:W-:Y:S01]  /*1010*/  ULOP3.LUT UR5, UR5, 0x3000, URZ, 0xc0, !UPT ;  /* 0x0000300005057892 */ /* 0x000fe2000f8ec0ff */
[----:B---3--:R-:W-:Y:S01]  /*1020*/  FMUL R86, R86, UR4 ;  /* 0x0000000456567c20 */ /* 0x008fe20008400000 */
[----:B------:R-:W-:Y:S01]  /*1030*/  USHF.L.U32 UR4, UR37, 0x9, URZ ;  /* 0x0000000925047899 */ /* 0x000fe200080006ff */
[----:B------:R-:W-:Y:S02]  /*1040*/  ISETP.GE.AND P0, PT, R11, 0x1, PT ;  /* 0x000000010b00780c */ /* 0x000fe40003f06270 */
[----:B------:R-:W3:Y:S01]  /*1050*/  LDC R40, c[0x0][0xf24] ;  /* 0x0003c900ff287b82 */ /* 0x000ee20000000800 */
[----:B------:R-:W-:Y:S01]  /*1060*/  ULOP3.LUT UR4, UR4, 0x600, URZ, 0xc0, !UPT ;  /* 0x0000060004047892 */ /* 0x000fe2000f8ec0ff */
[----:B------:R-:W1:Y:S06]  /*1070*/  F2I.U32.TRUNC.NTZ R86, R86 ;  /* 0x0000005600567305 */ /* 0x000e6c000020f000 */
[----:B------:R-:W3:Y:S01]  /*1080*/  S2UR UR36, SR_CTAID.Z ;  /* 0x00000000002479c3 */ /* 0x000ee20000002700 */
[----:B----4-:R-:W-:-:S05]  /*1090*/  IADD3 R87, PT, PT, -R87, RZ, RZ ;  /* 0x000000ff57577210 */ /* 0x010fca0007ffe1ff */
[----:B-1----:R-:W-:Y:S01]  /*10a0*/  IMAD R87, R2, R87, UR20 ;  /* 0x0000001402577e24 */ /* 0x002fe2000f8e0257 */
[----:B------:R-:W-:-:S05]  /*10b0*/  IADD3 R86, PT, PT, -R86, RZ, RZ ;  /* 0x000000ff56567210 */ /* 0x000fca0007ffe1ff */
[----:B--2---:R-:W-:Y:S01]  /*10c0*/  IMAD R86, R0, R86, UR9 ;  /* 0x0000000900567e24 */ /* 0x004fe2000f8e0256 */
[----:B------:R-:W-:Y:S06]  /*10d0*/  BRA.U UP3, `(.L_x_17) ;  /* 0x0000000103407547 */ /* 0x000fec000b800000 */
[C---:B------:R-:W-:Y:S02]  /*10e0*/  ISETP.NE.AND P4, PT, R86.reuse, 0x1, PT ;  /* 0x000000015600780c */ /* 0x040fe40003f85270 */
[C---:B------:R-:W-:Y:S02]  /*10f0*/  ISETP.NE.AND P3, PT, R86.reuse, 0x2, PT ;  /* 0x000000025600780c */ /* 0x040fe40003f65270 */
[C---:B------:R-:W-:Y:S02]  /*1100*/  ISETP.NE.AND P1, PT, R86.reuse, RZ, PT ;  /* 0x000000ff5600720c */ /* 0x040fe40003f25270 */
[----:B------:R-:W-:Y:S02]  /*1110*/  ISETP.NE.AND P5, PT, R87, RZ, PT ;  /* 0x000000ff5700720c */ /* 0x000fe40003fa5270 */
[----:B------:R-:W-:Y:S02]  /*1120*/  ISETP.NE.AND P2, PT, R86, 0x3, PT ;  /* 0x000000035600780c */ /* 0x000fe40003f45270 */
[----:B------:R-:W-:-:S02]  /*1130*/  SEL R3, RZ, 0x2, P4 ;  /* 0x00000002ff037807 */ /* 0x000fc40002000000 */
[----:B------:R-:W-:Y:S02]  /*1140*/  SEL R2, RZ, 0x4, P3 ;  /* 0x00000004ff027807 */ /* 0x000fe40001800000 */
[----:B------:R-:W-:Y:S02]  /*1150*/  ISETP.EQ.OR P1, PT, R87, RZ, !P1 ;  /* 0x000000ff5700720c */ /* 0x000fe40004f22670 */
[----:B------:R-:W-:Y:S02]  /*1160*/  SEL R0, RZ, 0x8, P2 ;  /* 0x00000008ff007807 */ /* 0x000fe40001000000 */
[----:B------:R-:W-:Y:S02]  /*1170*/  SEL R3, R3, 0x2, P5 ;  /* 0x0000000203037807 */ /* 0x000fe40002800000 */
[----:B------:R-:W-:Y:S02]  /*1180*/  SEL R2, R2, 0x4, P5 ;  /* 0x0000000402027807 */ /* 0x000fe40002800000 */
[----:B------:R-:W-:-:S02]  /*1190*/  SEL R4, RZ, 0x1, !P1 ;  /* 0x00000001ff047807 */ /* 0x000fc40004800000 */
[----:B------:R-:W-:Y:S02]  /*11a0*/  SEL R0, R0, 0x8, P5 ;  /* 0x0000000800007807 */ /* 0x000fe40002800000 */
[----:B------:R-:W-:-:S05]  /*11b0*/  IADD3 R2, PT, PT, R2, R3, R4 ;  /* 0x0000000302027210 */ /* 0x000fca0007ffe004 */
[----:B------:R-:W-:-:S05]  /*11c0*/  IMAD.IADD R0, R2, 0x1, R0 ;  /* 0x0000000102007824 */ /* 0x000fca00078e0200 */
[----:B------:R-:W-:Y:S02]  /*11d0*/  PRMT R9, R0, 0x7610, R9 ;  /* 0x0000761000097816 */ /* 0x000fe40000000009 */
.L_x_17:
[----:B------:R-:W-:Y:S05]  /*11e0*/  @!P0 BRA `(.L_x_18) ;  /* 0x0000000000c08947 */ /* 0x000fea0003800000 */
[----:B------:R-:W1:Y:S01]  /*11f0*/  LDC.64 R4, c[0x0][0xf18] ;  /* 0x0003c600ff047b82 */ /* 0x000e620000000a00 */
[----:B------:R-:W-:-:S07]  /*1200*/  ISETP.NE.AND P0, PT, R11, 0x1, PT ;  /* 0x000000010b00780c */ /* 0x000fce0003f05270 */
[----:B------:R-:W2:Y:S08]  /*1210*/  LDC R8, c[0x0][0xf0c] ;  /* 0x0003c300ff087b82 */ /* 0x000eb00000000800 */
[----:B------:R-:W4:Y:S08]  /*1220*/  LDC R13, c[0x0][0x370] ;  /* 0x0000dc00ff0d7b82 */ /* 0x000f300000000800 */
[----:B------:R-:W3:Y:S01]  /*1230*/  LDC R12, c[0x0][0x374] ;  /* 0x0000dd00ff0c7b82 */ /* 0x000ee20000000800 */
[----:B-1----:R-:W-:-:S07]  /*1240*/  ISETP.NE.AND P1, PT, R4, 0x1, PT ;  /* 0x000000010400780c */ /* 0x002fce0003f25270 */
[----:B------:R-:W4:Y:S01]  /*1250*/  LDC.64 R6, c[0x0][0xf10] ;  /* 0x0003c400ff067b82 */ /* 0x000f220000000a00 */
[----:B--2---:R-:W-:-:S07]  /*1260*/  ISETP.NE.AND P2, PT, R8, 0x1, PT ;  /* 0x000000010800780c */ /* 0x004fce0003f45270 */
[----:B------:R-:W1:Y:S08]  /*1270*/  LDC R0, c[0x0][0xf20] ;  /* 0x0003c800ff007b82 */ /* 0x000e700000000800 */
[----:B------:R-:W2:Y:S01]  /*1280*/  LDC.64 R2, c[0x0][0xf28] ;  /* 0x0003ca00ff027b82 */ /* 0x000ea20000000a00 */
[----:B---3--:R-:W-:-:S04]  /*1290*/  IMAD.HI.U32 R14, R12, R5, RZ ;  /* 0x000000050c0e7227 */ /* 0x008fc800078e00ff */
[----:B----4-:R-:W-:-:S04]  /*12a0*/  IMAD.HI.U32 R15, R13, R6, RZ ;  /* 0x000000060d0f7227 */ /* 0x010fc800078e00ff */
[----:B------:R-:W-:Y:S01]  /*12b0*/  IMAD.HI.U32 R6, R6, UR20, RZ ;  /* 0x0000001406067c27 */ /* 0x000fe2000f8e00ff */
[----:B------:R-:W-:Y:S02]  /*12c0*/  @P2 SHF.R.U32.HI R13, RZ, R7, R15 ;  /* 0x00000007ff0d2219 */ /* 0x000fe4000001160f */
[----:B-1----:R-:W-:Y:S01]  /*12d0*/  @P1 SHF.R.U32.HI R12, RZ, R0, R14 ;  /* 0x00000000ff0c1219 */ /* 0x002fe2000001160e */
[----:B------:R-:W-:Y:S01]  /*12e0*/  IMAD.HI.U32 R15, R24, R5, RZ ;  /* 0x00000005180f7227 */ /* 0x000fe200078e00ff */
[----:B------:R-:W-:-:S04]  /*12f0*/  SHF.R.U32.HI R6, RZ, R7, R6 ;  /* 0x00000007ff067219 */ /* 0x000fc80000011606 */
[----:B------:R-:W-:Y:S01]  /*1300*/  SHF.R.U32.HI R15, RZ, R0, R15 ;  /* 0x00000000ff0f7219 */ /* 0x000fe2000001160f */
[----:B------:R-:W-:Y:S02]  /*1310*/  IMAD.U32 R0, RZ, RZ, UR20 ;  /* 0x00000014ff007e24 */ /* 0x000fe4000f8e00ff */
[----:B--2---:R-:W-:Y:S01]  /*1320*/  IMAD.HI.U32 R14, R12, R2, RZ ;  /* 0x000000020c0e7227 */ /* 0x004fe200078e00ff */
[----:B------:R-:W-:Y:S02]  /*1330*/  SEL R15, R24, R15, !P1 ;  /* 0x0000000f180f7207 */ /* 0x000fe40004800000 */
[----:B------:R-:W-:Y:S01]  /*1340*/  SEL R0, R0, R6, !P2 ;  /* 0x0000000600007207 */ /* 0x000fe20005000000 */
[----:B------:R-:W-:Y:S01]  /*1350*/  IMAD.HI.U32 R5, R13, R2, RZ ;  /* 0x000000020d057227 */ /* 0x000fe200078e00ff */
[----:B------:R-:W-:-:S04]  /*1360*/  @P0 SHF.R.U32.HI R12, RZ, R3, R14 ;  /* 0x00000003ff0c0219 */ /* 0x000fc8000001160e */
[----:B------:R-:W-:Y:S01]  /*1370*/  @P0 SHF.R.U32.HI R13, RZ, R3, R5 ;  /* 0x00000003ff0d0219 */ /* 0x000fe20000011605 */
[----:B------:R-:W-:-:S04]  /*1380*/  IMAD R12, R12, R11, RZ ;  /* 0x0000000b0c0c7224 */ /* 0x000fc800078e02ff */
[----:B------:R-:W-:Y:S01]  /*1390*/  IMAD R5, R13, R11, RZ ;  /* 0x0000000b0d057224 */ /* 0x000fe200078e02ff */
[----:B------:R-:W-:-:S04]  /*13a0*/  ISETP.GE.AND P1, PT, R15, R12, PT ;  /* 0x0000000c0f00720c */ /* 0x000fc80003f26270 */
[----:B------:R-:W-:Y:S01]  /*13b0*/  ISETP.GE.OR P1, PT, R0, R5, P1 ;  /* 0x000000050000720c */ /* 0x000fe20000f26670 */
[----:B------:R-:W-:-:S05]  /*13c0*/  IMAD.HI.U32 R5, R15, R2, RZ ;  /* 0x000000020f057227 */ /* 0x000fca00078e00ff */
[----:B------:R-:W-:-:S04]  /*13d0*/  SHF.R.U32.HI R5, RZ, R3, R5 ;  /* 0x00000003ff057219 */ /* 0x000fc80000011605 */
[----:B------:R-:W-:-:S03]  /*13e0*/  SEL R5, R15, R5, !P0 ;  /* 0x000000050f057207 */ /* 0x000fc60004000000 */
[----:B------:R-:W-:-:S04]  /*13f0*/  @!P1 IMAD.HI.U32 R6, R0, R2, RZ ;  /* 0x0000000200069227 */ /* 0x000fc800078e00ff */
[----:B------:R-:W-:Y:S01]  /*1400*/  IMAD.MOV R2, RZ, RZ, -R5 ;  /* 0x000000ffff027224 */ /* 0x000fe200078e0a05 */
[----:B------:R-:W-:-:S03]  /*1410*/  @!P1 SHF.R.U32.HI R3, RZ, R3, R6 ;  /* 0x00000003ff039219 */ /* 0x000fc60000011606 */
[----:B------:R-:W-:Y:S01]  /*1420*/  IMAD R2, R11, R2, R15 ;  /* 0x000000020b027224 */ /* 0x000fe200078e020f */
[----:B------:R-:W-:-:S04]  /*1430*/  @!P1 SEL R3, R0, R3, !P0 ;  /* 0x0000000300039207 */ /* 0x000fc80004000000 */
[----:B------:R-:W-:Y:S01]  /*1440*/  @!P1 IADD3 R5, PT, PT, R5, -R3, RZ ;  /* 0x8000000305059210 */ /* 0x000fe20007ffe0ff */
[----:B------:R-:W-:Y:S01]  /*1450*/  @!P1 IMAD R13, R2, R13, R3 ;  /* 0x0000000d020d9224 */ /* 0x000fe200078e0203 */
[----:B------:R-:W-:Y:S01]  /*1460*/  IADD3 R2, PT, PT, -R15, RZ, RZ ;  /* 0x000000ff0f027210 */ /* 0x000fe20007ffe1ff */
[--C-:B------:R-:W-:Y:S02]  /*1470*/  IMAD.MOV R3, RZ, RZ, -R0.reuse ;  /* 0x000000ffff037224 */ /* 0x100fe400078e0a00 */
[----:B------:R-:W-:Y:S01]  /*1480*/  @!P1 IMAD R15, R5, R11, R0 ;  /* 0x0000000b050f9224 */ /* 0x000fe200078e0200 */
[----:B------:R-:W-:Y:S01]  /*1490*/  @!P1 MOV R0, R13 ;  /* 0x0000000d00009202 */ /* 0x000fe20000000f00 */
[----:B------:R-:W-:Y:S02]  /*14a0*/  IMAD R3, R8, R3, UR20 ;  /* 0x0000001408037e24 */ /* 0x000fe4000f8e0203 */
[----:B------:R-:W-:Y:S02]  /*14b0*/  IMAD R2, R4, R2, R24 ;  /* 0x0000000204027224 */ /* 0x000fe400078e0218 */
[----:B------:R-:W-:-:S02]  /*14c0*/  IMAD R3, R0, R8, R3 ;  /* 0x0000000800037224 */ /* 0x000fc400078e0203 */
[----:B------:R-:W-:-:S03]  /*14d0*/  IMAD R24, R15, R4, R2 ;  /* 0x000000040f187224 */ /* 0x000fc600078e0202 */
[----:B------:R-:W-:-:S15]  /*14e0*/  R2UR UR20, R3 ;  /* 0x00000000031472ca */ /* 0x000fde00000e0000 */
.L_x_18:
[----:B------:R-:W-:Y:S05]  /*14f0*/  BRA.U UP2, `(.L_x_19) ;  /* 0x0000000102487547 */ /* 0x000fea000b800000 */
[----:B------:R-:W1:Y:S08]  /*1500*/  LDC.64 R2, c[0x0][0xf18] ;  /* 0x0003c600ff027b82 */ /* 0x000e700000000a00 */
[----:B------:R-:W2:Y:S08]  /*1510*/  LDC.64 R4, c[0x0][0xf10] ;  /* 0x0003c400ff047b82 */ /* 0x000eb00000000a00 */
[----:B------:R-:W4:Y:S08]  /*1520*/  LDC R0, c[0x0][0xf20] ;  /* 0x0003c800ff007b82 */ /* 0x000f300000000800 */
[----:B------:R-:W3:Y:S01]  /*1530*/  LDC R6, c[0x0][0xf0c] ;  /* 0x0003c300ff067b82 */ /* 0x000ee20000000800 */
[----:B-1----:R-:W-:Y:S01]  /*1540*/  IMAD.HI.U32 R3, R24, R3, RZ ;  /* 0x0000000318037227 */ /* 0x002fe200078e00ff */
[----:B------:R-:W-:-:S03]  /*1550*/  ISETP.NE.AND P0, PT, R2, 0x1, PT ;  /* 0x000000010200780c */ /* 0x000fc60003f05270 */
[----:B--2---:R-:W-:-:S05]  /*1560*/  IMAD.HI.U32 R4, R4, UR20, RZ ;  /* 0x0000001404047c27 */ /* 0x004fca000f8e00ff */
[----:B------:R-:W-:Y:S02]  /*1570*/  SHF.R.U32.HI R4, RZ, R5, R4 ;  /* 0x00000005ff047219 */ /* 0x000fe40000011604 */
[----:B----4-:R-:W-:Y:S01]  /*1580*/  SHF.R.U32.HI R3, RZ, R0, R3 ;  /* 0x00000000ff037219 */ /* 0x010fe20000011603 */
[----:B------:R-:W-:-:S03]  /*1590*/  IMAD.U32 R0, RZ, RZ, UR20 ;  /* 0x00000014ff007e24 */ /* 0x000fc6000f8e00ff */
[----:B------:R-:W-:Y:S02]  /*15a0*/  SEL R3, R24, R3, !P0 ;  /* 0x0000000318037207 */ /* 0x000fe40004000000 */
[----:B---3--:R-:W-:-:S04]  /*15b0*/  ISETP.NE.AND P1, PT, R6, 0x1, PT ;  /* 0x000000010600780c */ /* 0x008fc80003f25270 */
[----:B------:R-:W-:-:S05]  /*15c0*/  SEL R0, R0, R4, !P1 ;  /* 0x0000000400007207 */ /* 0x000fca0004800000 */
[----:B------:R-:W-:Y:S02]  /*15d0*/  IMAD.IADD R4, R3, 0x1, -R0 ;  /* 0x0000000103047824 */ /* 0x000fe400078e0a00 */
[----:B------:R-:W-:Y:S02]  /*15e0*/  IMAD.IADD R0, R0, 0x1, -R3 ;  /* 0x0000000100007824 */ /* 0x000fe400078e0a03 */
[----:B------:R-:W-:Y:S02]  /*15f0*/  IMAD R4, R4, R6, UR20 ;  /* 0x0000001404047e24 */ /* 0x000fe4000f8e0206 */
[----:B------:R-:W-:-:S03]  /*1600*/  IMAD R24, R0, R2, R24 ;  /* 0x0000000200187224 */ /* 0x000fc600078e0218 */
[----:B------:R-:W-:-:S15]  /*1610*/  R2UR UR20, R4 ;  /* 0x00000000041472ca */ /* 0x000fde00000e0000 */
.L_x_19:
[----:B------:R-:W-:Y:S05]  /*1620*/  BRA.U !UP0, `(.L_x_20) ;  /* 0x00000001080c7547 */ /* 0x000fea000b800000 */
[----:B------:R-:W-:Y:S01]  /*1630*/  UCGABAR_WAIT ;  /* 0x0000000000007dc7 */ /* 0x000fe20008000000 */
[----:B------:R-:W-:Y:S01]  /*1640*/  CCTL.IVALL ;  /* 0x00000000ff00798f */ /* 0x000fe20002000000 */
[----:B------:R-:W-:Y:S05]  /*1650*/  BRA `(.L_x_21) ;  /* 0x0000000000047947 */ /* 0x000fea0003800000 */
.L_x_20:
[----:B------:R-:W-:Y:S06]  /*1660*/  BAR.SYNC.DEFER_BLOCKING 0x0 ;  /* 0x0000000000007b1d */ /* 0x000fec0000010000 */
.L_x_21:
[----:B------:R-:W-:Y:S05]  /*1670*/  BRA.U UP1, `(.L_x_22) ;  /* 0x0000001501b87547 */ /* 0x000fea000b800000 */
[----:B------:R-:W1:Y:S01]  /*1680*/  LDCU UR29, c[0x0][0x38c] ;  /* 0x00007180ff1d77ac */ /* 0x000e620008000800 */
[----:B------:R-:W2:Y:S01]  /*1690*/  LDC R8, c[0x0][0x370] ;  /* 0x0000dc00ff087b82 */ /* 0x000ea20000000800 */
[----:B------:R-:W-:Y:S01]  /*16a0*/  PLOP3.LUT P1, PT, PT, PT, UP4, 0x80, 0x8 ;  /* 0x000000000008781c */ /* 0x000fe20003f2f048 */
[----:B------:R-:W-:Y:S01]  /*16b0*/  IMAD.MOV.U32 R15, RZ, RZ, 0x1 ;  /* 0x00000001ff0f7424 */ /* 0x000fe200078e00ff */
[----:B------:R-:W-:Y:S01]  /*16c0*/  ISETP.EQ.OR P4, PT, R10, RZ, P6 ;  /* 0x000000ff0a00720c */ /* 0x000fe20003782670 */
[----:B------:R-:W-:Y:S01]  /*16d0*/  IMAD.MOV.U32 R14, RZ, RZ, RZ ;  /* 0x000000ffff0e7224 */ /* 0x000fe200078e00ff */
[----:B------:R-:W-:Y:S02]  /*16e0*/  PLOP3.LUT P1, PT, P1, PT, PT, 0x8, 0x80 ;  /* 0x000000000080781c */ /* 0x000fe40000f2e170 */
[----:B------:R-:W-:Y:S01]  /*16f0*/  CS2R R12, SRZ ;  /* 0x00000000000c7805 */ /* 0x000fe2000001ff00 */
[----:B------:R-:W-:Y:S01]  /*1700*/  IMAD.MOV.U32 R11, RZ, RZ, 0x1 ;  /* 0x00000001ff0b7424 */ /* 0x000fe200078e00ff */
[----:B------:R-:W4:Y:S01]  /*1710*/  LDC R0, c[0x0][0x374] ;  /* 0x0000dd00ff007b82 */ /* 0x000f220000000800 */
[----:B------:R-:W2:Y:S01]  /*1720*/  LDCU.64 UR38, c[0x0][0x348] ;  /* 0x00006900ff2677ac */ /* 0x000ea20008000a00 */
[----:B------:R-:W-:Y:S01]  /*1730*/  UMOV UR22, URZ ;  /* 0x000000ff00167c82 */ /* 0x000fe20008000000 */
[----:B-1----:R-:W-:-:S04]  /*1740*/  UIADD3 UR8, UPT, UPT, UR29, 0xff, URZ ;  /* 0x000000ff1d087890 */ /* 0x002fc8000fffe0ff */
[----:B------:R-:W-:-:S04]  /*1750*/  USHF.R.S32.HI UR31, URZ, 0x1f, UR8 ;  /* 0x0000001fff1f7899 */ /* 0x000fc80008011408 */
[----:B------:R-:W-:Y:S02]  /*1760*/  ULEA.HI UR31, UR31, UR8, URZ, 0x8 ;  /* 0x000000081f1f7291 */ /* 0x000fe4000f8f40ff */
[----:B------:R-:W-:Y:S02]  /*1770*/  UIADD3 UR8, UPT, UPT, UR29, -0x1, URZ ;  /* 0xffffffff1d087890 */ /* 0x000fe4000fffe0ff */
[----:B------:R-:W-:Y:S02]  /*1780*/  USHF.R.S32.HI UR31, URZ, 0x8, UR31 ;  /* 0x00000008ff1f7899 */ /* 0x000fe4000801141f */
[----:B------:R-:W-:Y:S02]  /*1790*/  UISETP.GE.U32.AND UP1, UPT, UR8, -0x1ff, UPT ;  /* 0xfffffe010800788c */ /* 0x000fe4000bf26070 */
[----:B------:R-:W-:Y:S02]  /*17a0*/  UISETP.LT.U32.AND UP0, UPT, UR31, 0x7, UPT ;  /* 0x000000071f00788c */ /* 0x000fe4000bf01070 */
[----:B------:R-:W-:-:S02]  /*17b0*/  UIADD3 UR29, UPT, UPT, UR29, 0x1fe, URZ ;  /* 0x000001fe1d1d7890 */ /* 0x000fc4000fffe0ff */
[----:B------:R-:W-:Y:S02]  /*17c0*/  USEL UR30, UR31, 0x7, UP0 ;  /* 0x000000071f1e7887 */ /* 0x000fe40008000000 */
[----:B------:R-:W-:Y:S02]  /*17d0*/  UISETP.NE.AND UP0, UPT, UR7, URZ, UPT ;  /* 0x000000ff0700728c */ /* 0x000fe4000bf05270 */
[----:B------:R-:W-:Y:S02]  /*17e0*/  UIADD3 UR14, UPT, UPT, UR30, -0x1, URZ ;  /* 0xffffffff1e0e7890 */ /* 0x000fe4000fffe0ff */
[----:B------:R-:W-:Y:S02]  /*17f0*/  @UP1 UIADD3 UR14, UPT, UPT, UR30, URZ, URZ ;  /* 0x000000ff1e0e1290 */ /* 0x000fe4000fffe0ff */
[----:B------:R-:W-:Y:S02]  /*1800*/  USEL UR15, UR15, 0x2, UP0 ;  /* 0x000000020f0f7887 */ /* 0x000fe40008000000 */
[----:B------:R-:W-:-:S02]  /*1810*/  UIADD3 UR23, UPT, UPT, UR31, -UR30, URZ ;  /* 0x8000001e1f177290 */ /* 0x000fc4000fffe0ff */
[----:B--2---:R-:W-:-:S12]  /*1820*/  UIADD3 UR14, UPT, UPT, UR14, 0x1, URZ ;  /* 0x000000010e0e7890 */ /* 0x004fd8000fffe0ff */
.L_x_46:
[----:B------:R-:W-:Y:S01]  /*1830*/  UISETP.NE.AND UP0, UPT, UR37, URZ, UPT ;  /* 0x000000ff2500728c */ /* 0x000fe2000bf05270 */
[----:B------:R-:W1:Y:S08]  /*1840*/  S2UR UR37, SR_CgaCtaId ;  /* 0x00000000002579c3 */ /* 0x000e700000008800 */
[----:B------:R-:W-:Y:S05]  /*1850*/  BRA.U UP0, `(.L_x_23) ;  /* 0x0000000100347547 */ /* 0x000fea000b800000 */
[----:B------:R-:W2:Y:S01]  /*1860*/  S2R R2, SR_CgaCtaId ;  /* 0x0000000000027919 */ /* 0x000ea20000008800 */
[----:B------:R-:W-:-:S04]  /*1870*/  MOV R3, 0x400 ;  /* 0x0000040000037802 */ /* 0x000fc80000000f00 */
[----:B--2---:R-:W-:Y:S02]  /*1880*/  LEA R2, R2, R3, 0x18 ;  /* 0x0000000302027211 */ /* 0x004fe400078ec0ff */
[----:B------:R-:W-:-:S03]  /*1890*/  SHF.L.U32 R3, R11, 0x1f, RZ ;  /* 0x0000001f0b037819 */ /* 0x000fc600000006ff */
[----:B------:R-:W-:-:S04]  /*18a0*/  IMAD R2, R12, 0x8, R2 ;  /* 0x000000080c027824 */ /* 0x000fc800078e0202 */
[----:B------:R-:W2:Y:S02]  /*18b0*/  SYNCS.PHASECHK.TRANS64.TRYWAIT P0, [R2+URZ+0x100], R3 ;  /* 0x00010003020075a7 */ /* 0x000ea400080011ff */
[----:B--2---:R-:W-:Y:S05]  /*18c0*/  @!P0 BRA `(.L_x_24) ;  /* 0x0000006800e48947 */ /* 0x004fea0003800000 */
.L_x_129:
[----:B------:R-:W-:Y:S01]  /*18d0*/  VIADD R12, R12, 0x1 ;  /* 0x000000010c0c7836 */ /* 0x000fe20000000000 */
[----:B------:R2:W-:Y:S04]  /*18e0*/  SYNCS.ARRIVE.TRANS64.A1T0 RZ, [R2+URZ+0xf0], RZ ;  /* 0x0000f0ff02ff79a7 */ /* 0x0005e800081000ff */
[----:B------:R-:W-:-:S04]  /*18f0*/  ISETP.NE.AND P0, PT, R12, 0x2, PT ;  /* 0x000000020c00780c */ /* 0x000fc80003f05270 */
[----:B------:R-:W-:Y:S02]  /*1900*/  SEL R12, R12, RZ, P0 ;  /* 0x000000ff0c0c7207 */ /* 0x000fe40000000000 */
[----:B--2---:R-:W-:-:S04]  /*1910*/  SEL R2, RZ, 0x1, P0 ;  /* 0x00000001ff027807 */ /* 0x004fc80000000000 */
[----:B------:R-:W-:-:S07]  /*1920*/  LOP3.LUT R11, R11, R2, RZ, 0x3c, !PT ;  /* 0x000000020b0b7212 */ /* 0x000fce00078e3cff */
.L_x_23:
[----:B------:R-:W-:Y:S01]  /*1930*/  UMOV UR7, 0x400 ;  /* 0x0000040000077882 */ /* 0x000fe20000000000 */
[----:B------:R-:W-:Y:S01]  /*1940*/  SHF.L.U32 R2, R15, 0x1f, RZ ;  /* 0x0000001f0f027819 */ /* 0x000fe200000006ff */
[----:B-1----:R-:W-:Y:S01]  /*1950*/  ULEA UR7, UR37, UR7, 0x18 ;  /* 0x0000000725077291 */ /* 0x002fe2000f8ec0ff */
[----:B------:R-:W-:Y:S01]  /*1960*/  R2UR UR27, R24 ;  /* 0x00000000181b72ca */ /* 0x000fe200000e0000 */
[----:B------:R-:W-:Y:S02]  /*1970*/  UISETP.GE.U32.AND UP0, UPT, UR29, 0x1ff, UPT ;  /* 0x000001ff1d00788c */ /* 0x000fe4000bf06070 */
[----:B------:R-:W-:Y:S02]  /*1980*/  ULEA UR8, UR22, UR7, 0x3 ;  /* 0x0000000716087291 */ /* 0x000fe4000f8e18ff */
[----:B------:R-:W-:Y:S01]  /*1990*/  ULEA UR35, UR20, UR6, 0x2 ;  /* 0x0000000614237291 */ /* 0x000fe2000f8e10ff */
[----:B------:R-:W-:-:S03]  /*19a0*/  UMOV UR42, URZ ;  /* 0x000000ff002a7c82 */ /* 0x000fc60008000000 */
[----:B------:R-:W-:-:S03]  /*19b0*/  USHF.L.U32 UR35, UR35, 0x5, URZ ;  /* 0x0000000523237899 */ /* 0x000fc600080006ff */
[----:B------:R1:W2:Y:S01]  /*19c0*/  SYNCS.PHASECHK.TRANS64.TRYWAIT P2, [UR8+0x38], R2 ;  /* 0x00003802ff0075a7 */ /* 0x0002a20008041108 */
[----:B------:R-:W-:Y:S01]  /*19d0*/  USHF.L.U32 UR27, UR27, 0x6, URZ ;  /* 0x000000061b1b7899 */ /* 0x000fe200080006ff */
[----:B-1----:R-:W-:-:S04]  /*19e0*/  LEA.HI R2, R24, R24, RZ, 0x1 ;  /* 0x0000001818027211 */ /* 0x002fc800078f08ff */
[----:B------:R-:W-:-:S13]  /*19f0*/  R2UR UR12, R2 ;  /* 0x00000000020c72ca */ /* 0x000fda00000e0000 */
[----:B------:R-:W-:Y:S01]  /*1a00*/  USHF.R.S32.HI UR12, URZ, 0x1, UR12 ;  /* 0x00000001ff0c7899 */ /* 0x000fe2000801140c */
[----:B------:R-:W-:Y:S11]  /*1a10*/  BRA.U !UP0, `(.L_x_25) ;  /* 0x0000000508187547 */ /* 0x000ff6000b800000 */
[----:B------:R-:W-:Y:S01]  /*1a20*/  UMOV UR41, URZ ;  /* 0x000000ff00297c82 */ /* 0x000fe20008000000 */
[----:B------:R-:W-:-:S05]  /*1a30*/  UMOV UR40, UR22 ;  /* 0x0000001600287c82 */ /* 0x000fca0008000000 */
.L_x_33:
[----:B------:R-:W-:Y:S01]  /*1a40*/  ULEA UR33, UR40, UR7, 0x3 ;  /* 0x0000000728217291 */ /* 0x000fe2000f8e18ff */
[----:B--2---:R-:W-:Y:S01]  /*1a50*/  @!P6 MOV R3, 0x7000 ;  /* 0x000070000003e802 */ /* 0x004fe20000000f00 */
[----:B-123--:R-:W-:Y:S10]  /*1a60*/  @P2 BRA `(.L_x_26) ;  /* 0x00000000000c2947 */ /* 0x00eff40003800000 */
[----:B------:R-:W-:-:S04]  /*1a70*/  SHF.L.U32 R4, R15, 0x1f, RZ ;  /* 0x0000001f0f047819 */ /* 0x000fc800000006ff */
[----:B------:R-:W1:Y:S02]  /*1a80*/  SYNCS.PHASECHK.TRANS64.TRYWAIT P0, [UR33+0x38], R4 ;  /* 0x00003804ff0075a7 */ /* 0x000e640008001121 */
[----:B-1----:R-:W-:Y:S05]  /*1a90*/  @!P0 BRA `(.L_x_27) ;  /* 0x0000006800848947 */ /* 0x002fea0003800000 */
.L_x_26:
[----:B------:R2:W-:Y:S01]  /*1aa0*/  @!P6 SYNCS.ARRIVE.TRANS64 RZ, [UR33], R3 ;  /* 0x00000003ffffe9a7 */ /* 0x0005e20008000021 */
[----:B------:R-:W-:-:S04]  /*1ab0*/  ULOP3.LUT UR8, UR15, 0x2, URZ, 0xfc, !UPT ;  /* 0x000000020f087892 */ /* 0x000fc8000f8efcff */
[----:B------:R-:W-:-:S09]  /*1ac0*/  UISETP.NE.AND UP0, UPT, UR8, 0x2, UPT ;  /* 0x000000020800788c */ /* 0x000fd2000bf05270 */
[----:B------:R-:W-:Y:S05]  /*1ad0*/  BRA.U UP0, `(.L_x_28) ;  /* 0x0000000100047547 */ /* 0x000fea000b800000 */
[----:B---3--:R-:W-:Y:S05]  /*1ae0*/  BPT.TRAP 0x1 ;  /* 0x000000040000795c */ /* 0x008fea0000300000 */
.L_x_28:
[----:B------:R-:W-:Y:S04]  /*1af0*/  BSSY.RECONVERGENT B0, `(.L_x_29) ;  /* 0x0000003000007945 */ /* 0x000fe80003800200 */
[----:B------:R-:W-:Y:S05]  /*1b00*/  @P4 BRA `(.L_x_30) ;  /* 0x0000000000044947 */ /* 0x000fea0003800000 */
[----:B---3--:R-:W-:Y:S05]  /*1b10*/  BPT.TRAP 0x1 ;  /* 0x000000040000795c */ /* 0x008fea0000300000 */
.L_x_30:
[----:B---3--:R-:W-:Y:S05]  /*1b20*/  BSYNC.RECONVERGENT B0 ;  /* 0x0000000000007941 */ /* 0x008fea0003800200 */
.L_x_29:
[----:B------:R-:W-:Y:S01]  /*1b30*/  UIADD3 UR22, UPT, UPT, UR40, 0x1, URZ ;  /* 0x0000000128167890 */ /* 0x000fe2000fffe0ff */
[----:B------:R-:W-:Y:S01]  /*1b40*/  BSSY.RECONVERGENT B0, `(.L_x_31) ;  /* 0x000002e000007945 */ /* 0x000fe20003800200 */
[----:B------:R-:W-:Y:S02]  /*1b50*/  ELECT P0, URZ, PT ;  /* 0x0000000000ff782f */ /* 0x000fe40003800000 */
[----:B------:R-:W-:-:S04]  /*1b60*/  UISETP.NE.AND UP0, UPT, UR22, 0x7, UPT ;  /* 0x000000071600788c */ /* 0x000fc8000bf05270 */
[----:B------:R-:W-:Y:S02]  /*1b70*/  USEL UR9, URZ, 0x1, UP0 ;  /* 0x00000001ff097887 */ /* 0x000fe40008000000 */
[----:B------:R-:W-:-:S04]  /*1b80*/  USEL UR22, UR22, URZ, UP0 ;  /* 0x000000ff16167287 */ /* 0x000fc80008000000 */
[----:B------:R-:W-:Y:S01]  /*1b90*/  ULEA UR8, UR22, UR7, 0x3 ;  /* 0x0000000716087291 */ /* 0x000fe2000f8e18ff */
[----:B------:R-:W-:-:S04]  /*1ba0*/  LOP3.LUT R15, R15, UR9, RZ, 0x3c, !PT ;  /* 0x000000090f0f7c12 */ /* 0x000fc8000f8e3cff */
[----:B-1----:R-:W-:-:S04]  /*1bb0*/  SHF.L.U32 R2, R15, 0x1f, RZ ;  /* 0x0000001f0f027819 */ /* 0x002fc800000006ff */
[----:B------:R1:W3:Y:S01]  /*1bc0*/  SYNCS.PHASECHK.TRANS64.TRYWAIT P2, [UR8+0x38], R2 ;  /* 0x00003802ff0075a7 */ /* 0x0002e20008041108 */
[----:B------:R-:W-:Y:S05]  /*1bd0*/  @!P0 BRA `(.L_x_32) ;  /* 0x0000000000908947 */ /* 0x000fea0003800000 */
[----:B------:R-:W-:Y:S02]  /*1be0*/  USHF.L.U32 UR8, UR40, 0xb, URZ ;  /* 0x0000000b28087899 */ /* 0x000fe400080006ff */
[----:B------:R-:W-:Y:S02]  /*1bf0*/  ULEA UR32, UR40, UR5, 0xe ;  /* 0x0000000528207291 */ /* 0x000fe4000f8e70ff */
[----:B------:R-:W-:Y:S02]  /*1c00*/  UIADD3 UR52, UP3, UPT, UR38, 0x80, URZ ;  /* 0x0000008026347890 */ /* 0x000fe4000ff7e0ff */
[----:B------:R-:W-:Y:S02]  /*1c10*/  ULEA UR24, UR40, UR7, 0xd ;  /* 0x0000000728187291 */ /* 0x000fe4000f8e68ff */
[----:B------:R-:W-:Y:S02]  /*1c20*/  UIADD3 UR50, UP2, UPT, UR38, 0x180, URZ ;  /* 0x0000018026327890 */ /* 0x000fe4000ff5e0ff */
[----:B------:R-:W-:-:S02]  /*1c30*/  UIADD3 UR48, UP1, UPT, UR38, 0x280, URZ ;  /* 0x0000028026307890 */ /* 0x000fc4000ff3e0ff */
[----:B------:R-:W-:Y:S02]  /*1c40*/  USHF.L.U32 UR11, UR41, 0x2, URZ ;  /* 0x00000002290b7899 */ /* 0x000fe400080006ff */
[----:B------:R-:W-:Y:S02]  /*1c50*/  ULOP3.LUT UR16, UR4, UR8, URZ, 0xfc, !UPT ;  /* 0x0000000804107292 */ /* 0x000fe4000f8efcff */
[----:B------:R-:W-:Y:S02]  /*1c60*/  UIADD3 UR46, UP0, UPT, UR38, 0x380, URZ ;  /* 0x00000380262e7890 */ /* 0x000fe4000ff1e0ff */
[----:B------:R-:W-:Y:S02]  /*1c70*/  USHF.L.U32 UR34, UR41, 0x8, URZ ;  /* 0x0000000829227899 */ /* 0x000fe400080006ff */
[----:B------:R-:W-:Y:S02]  /*1c80*/  UIADD3.X UR53, UPT, UPT, URZ, UR39, URZ, UP3, !UPT ;  /* 0x00000027ff357290 */ /* 0x000fe40009ffe4ff */
[----:B------:R-:W-:-:S02]  /*1c90*/  UIADD3 UR32, UPT, UPT, UR7, 0x6400, UR32 ;  /* 0x0000640007207890 */ /* 0x000fc4000fffe020 */
[----:B------:R-:W-:Y:S02]  /*1ca0*/  UIADD3.X UR51, UPT, UPT, URZ, UR39, URZ, UP2, !UPT ;  /* 0x00000027ff337290 */ /* 0x000fe400097fe4ff */
[----:B------:R-:W-:Y:S02]  /*1cb0*/  UIADD3 UR24, UPT, UPT, UR24, 0x22400, URZ ;  /* 0x0002240018187890 */ /* 0x000fe4000fffe0ff */
[----:B------:R-:W-:Y:S02]  /*1cc0*/  UIADD3.X UR49, UPT, UPT, URZ, UR39, URZ, UP1, !UPT ;  /* 0x00000027ff317290 */ /* 0x000fe40008ffe4ff */
[----:B------:R-:W-:Y:S02]  /*1cd0*/  ULOP3.LUT UR19, UR11, UR6, URZ, 0xfc, !UPT ;  /* 0x000000060b137292 */ /* 0x000fe4000f8efcff */
[----:B------:R-:W-:Y:S02]  /*1ce0*/  UIADD3 UR16, UPT, UPT, UR7, 0x30400, UR16 ;  /* 0x0003040007107890 */ /* 0x000fe4000fffe010 */
[----:B------:R-:W-:-:S02]  /*1cf0*/  UIADD3.X UR47, UPT, UPT, URZ, UR39, URZ, UP0, !UPT ;  /* 0x00000027ff2f7290 */ /* 0x000fc400087fe4ff */
[----:B------:R-:W-:Y:S01]  /*1d00*/  UIADD3 UR8, UPT, UPT, UR7, 0x33c00, UR8 ;  /* 0x00033c0007087890 */ /* 0x000fe2000fffe008 */
[----:B------:R-:W-:Y:S01]  /*1d10*/  UMOV UR42, 0xf0000 ;  /* 0x000f0000002a7882 */ /* 0x000fe20000000000 */
[----:B------:R-:W-:Y:S01]  /*1d20*/  UMOV UR44, 0x0 ;  /* 0x00000000002c7882 */ /* 0x000fe20000000000 */
[----:B------:R-:W-:Y:S01]  /*1d30*/  UMOV UR45, 0x10000000 ;  /* 0x10000000002d7882 */ /* 0x000fe20000000000 */
[----:B------:R-:W-:Y:S01]  /*1d40*/  UMOV UR25, UR33 ;  /* 0x0000002100197c82 */ /* 0x000fe20008000000 */
[----:B------:R-:W-:Y:S01]  /*1d50*/  UMOV UR28, UR36 ;  /* 0x00000024001c7c82 */ /* 0x000fe20008000000 */
[----:B------:R-:W-:Y:S01]  /*1d60*/  UMOV UR18, URZ ;  /* 0x000000ff00127c82 */ /* 0x000fe20008000000 */
[----:B------:R-:W-:Y:S01]  /*1d70*/  UMOV UR26, UR34 ;  /* 0x00000022001a7c82 */ /* 0x000fe20008000000 */
[----:B------:R-:W-:Y:S01]  /*1d80*/  UMOV UR17, UR33 ;  /* 0x0000002100117c82 */ /* 0x000fe20008000000 */
[----:B------:R-:W-:Y:S01]  /*1d90*/  UMOV UR21, UR36 ;  /* 0x0000002400157c82 */ /* 0x000fe20008000000 */
[----:B------:R1:W-:Y:S01]  /*1da0*/  UTMALDG.3D.MULTICAST [UR32], [UR52], UR42, desc[UR44] ;  /* 0x00002c20340073b4 */ /* 0x0003e2000801182a */
[----:B------:R-:W-:Y:S01]  /*1db0*/  UMOV UR9, UR33 ;  /* 0x0000002100097c82 */ /* 0x000fe20008000000 */
[----:B------:R-:W-:Y:S01]  /*1dc0*/  UMOV UR13, UR36 ;  /* 0x00000024000d7c82 */ /* 0x000fe20008000000 */
[----:B------:R-:W-:Y:S01]  /*1dd0*/  UMOV UR10, UR18 ;  /* 0x00000012000a7c82 */ /* 0x000fe20008000000 */
[----:B------:R1:W-:Y:S01]  /*1de0*/  UTMALDG.3D [UR24], [UR50], desc[UR44] ;  /* 0x00002c18320075b4 */ /* 0x0003e20008011000 */
[----:B------:R1:W-:Y:S01]  /*1df0*/  UTMALDG.4D.MULTICAST [UR16], [UR48], UR42, desc[UR44] ;  /* 0x00002c10300073b4 */ /* 0x0003e2000801982a */
[----:B------:R1:W-:Y:S02]  /*1e00*/  UTMALDG.4D [UR8], [UR46], desc[UR44] ;  /* 0x00002c082e0075b4 */ /* 0x0003e40008019000 */
[----:B-1----:R-:W-:Y:S01]  /*1e10*/  NOP ;  /* 0x0000000000007918 */ /* 0x002fe20000000000 */
.L_x_32:
[----:B------:R-:W-:Y:S05]  /*1e20*/  BSYNC.RECONVERGENT B0 ;  /* 0x0000000000007941 */ /* 0x000fea0003800200 */
.L_x_31:
[----:B------:R-:W-:Y:S01]  /*1e30*/  UIADD3 UR41, UPT, UPT, UR41, 0x1, URZ ;  /* 0x0000000129297890 */ /* 0x000fe2000fffe0ff */
[----:B------:R-:W-:Y:S01]  /*1e40*/  UMOV UR40, UR22 ;  /* 0x0000001600287c82 */ /* 0x000fe20008000000 */
[----:B------:R-:W-:Y:S02]  /*1e50*/  UMOV UR42, UR14 ;  /* 0x0000000e002a7c82 */ /* 0x000fe40008000000 */
[----:B------:R-:W-:-:S09]  /*1e60*/  UISETP.NE.AND UP0, UPT, UR41, UR14, UPT ;  /* 0x0000000e2900728c */ /* 0x000fd2000bf05270 */
[----:B------:R-:W-:Y:S05]  /*1e70*/  BRA.U UP0, `(.L_x_33) ;  /* 0xfffffff900f07547 */ /* 0x000fea000b83ffff */
.L_x_25:
[----:B------:R-:W-:Y:S01]  /*1e80*/  ULEA UR8, UR22, UR7, 0x3 ;  /* 0x0000000716087291 */ /* 0x000fe2000f8e18ff */
[----:B-1----:R-:W-:Y:S01]  /*1e90*/  SHF.L.U32 R2, R15, 0x1f, RZ ;  /* 0x0000001f0f027819 */ /* 0x002fe200000006ff */
[----:B------:R-:W-:Y:S01]  /*1ea0*/  @!P1 SYNCS.ARRIVE.TRANS64.A1T0 RZ, [UR7+0xa8], RZ ;  /* 0x0000a8ffffff99a7 */ /* 0x000fe20008100007 */
[----:B------:R-:W-:-:S06]  /*1eb0*/  UISETP.GT.AND UP0, UPT, UR31, UR30, UPT ;  /* 0x0000001e1f00728c */ /* 0x000fcc000bf04270 */
[----:B------:R1:W1:Y:S03]  /*1ec0*/  SYNCS.PHASECHK.TRANS64.TRYWAIT P1, [UR8+0x38], R2 ;  /* 0x00003802ff0075a7 */ /* 0x0002660008021108 */
[----:B------:R-:W-:Y:S05]  /*1ed0*/  BRA.U !UP0, `(.L_x_34) ;  /* 0x0000000508147547 */ /* 0x000fea000b800000 */
[----:B------:R-:W-:Y:S01]  /*1ee0*/  UIADD3 UR40, UPT, UPT, UR23, UR42, URZ ;  /* 0x0000002a17287290 */ /* 0x000fe2000fffe0ff */
[----:B------:R-:W-:-:S11]  /*1ef0*/  UMOV UR41, UR22 ;  /* 0x0000001600297c82 */ /* 0x000fd60008000000 */
.L_x_42:
[----:B------:R-:W-:Y:S01]  /*1f00*/  ULEA UR33, UR41, UR7, 0x3 ;  /* 0x0000000729217291 */ /* 0x000fe2000f8e18ff */
[----:B--2---:R-:W-:Y:S01]  /*1f10*/  @!P6 MOV R3, 0x7000 ;  /* 0x000070000003e802 */ /* 0x004fe20000000f00 */
[----:B-1-3--:R-:W-:Y:S10]  /*1f20*/  @P1 BRA `(.L_x_35) ;  /* 0x00000000000c1947 */ /* 0x00aff40003800000 */
[----:B------:R-:W-:-:S04]  /*1f30*/  SHF.L.U32 R4, R15, 0x1f, RZ ;  /* 0x0000001f0f047819 */ /* 0x000fc800000006ff */
[----:B------:R-:W1:Y:S02]  /*1f40*/  SYNCS.PHASECHK.TRANS64.TRYWAIT P0, [UR33+0x38], R4 ;  /* 0x00003804ff0075a7 */ /* 0x000e640008001121 */
[----:B-1----:R-:W-:Y:S05]  /*1f50*/  @!P0 BRA `(.L_x_36) ;  /* 0x00000064006c8947 */ /* 0x002fea0003800000 */
.L_x_35:
[----:B------:R2:W-:Y:S01]  /*1f60*/  @!P6 SYNCS.ARRIVE.TRANS64 RZ, [UR33], R3 ;  /* 0x00000003ffffe9a7 */ /* 0x0005e20008000021 */
[----:B------:R-:W-:-:S04]  /*1f70*/  ULOP3.LUT UR8, UR15, 0x2, URZ, 0xfc, !UPT ;  /* 0x000000020f087892 */ /* 0x000fc8000f8efcff */
[----:B------:R-:W-:-:S09]  /*1f80*/  UISETP.NE.AND UP0, UPT, UR8, 0x2, UPT ;  /* 0x000000020800788c */ /* 0x000fd2000bf05270 */
[----:B------:R-:W-:Y:S05]  /*1f90*/  BRA.U UP0, `(.L_x_37) ;  /* 0x0000000100047547 */ /* 0x000fea000b800000 */
[----:B---3--:R-:W-:Y:S05]  /*1fa0*/  BPT.TRAP 0x1 ;  /* 0x000000040000795c */ /* 0x008fea0000300000 */
.L_x_37:
[----:B------:R-:W-:Y:S04]  /*1fb0*/  BSSY.RECONVERGENT B0, `(.L_x_38) ;  /* 0x0000003000007945 */ /* 0x000fe80003800200 */
[----:B------:R-:W-:Y:S05]  /*1fc0*/  @P4 BRA `(.L_x_39) ;  /* 0x0000000000044947 */ /* 0x000fea0003800000 */
[----:B---3--:R-:W-:Y:S05]  /*1fd0*/  BPT.TRAP 0x1 ;  /* 0x000000040000795c */ /* 0x008fea0000300000 */
.L_x_39:
[----:B---3--:R-:W-:Y:S05]  /*1fe0*/  BSYNC.RECONVERGENT B0 ;  /* 0x0000000000007941 */ /* 0x008fea0003800200 */
.L_x_38:
        /* <DEDUP_REMOVED lines=28> */
[----:B------:R-:W-:-:S02]  /*21b0*/  UIADD3 UR8, UPT, UPT, UR7, 0x33c00, UR8 ;  /* 0x00033c0007087890 */ /* 0x000fc4000fffe008 */
[----:B------:R-:W-:Y:S01]  /*21c0*/  UIADD3.X UR47, UPT, UPT, URZ, UR39, URZ, UP0, !UPT ;  /* 0x00000027ff2f7290 */ /* 0x000fe200087fe4ff */
        /* <DEDUP_REMOVED lines=17> */
.L_x_41:
[----:B------:R-:W-:Y:S05]  /*22e0*/  BSYNC.RECONVERGENT B0 ;  /* 0x0000000000007941 */ /* 0x000fea0003800200 */
.L_x_40:
[----:B------:R-:W-:Y:S01]  /*22f0*/  UIADD3 UR42, UPT, UPT, UR42, 0x1, URZ ;  /* 0x000000012a2a7890 */ /* 0x000fe2000fffe0ff */
[----:B------:R-:W-:-:S03]  /*2300*/  UMOV UR41, UR22 ;  /* 0x0000001600297c82 */ /* 0x000fc60008000000 */
[----:B------:R-:W-:-:S09]  /*2310*/  UISETP.NE.AND UP0, UPT, UR42, UR40, UPT ;  /* 0x000000282a00728c */ /* 0x000fd2000bf05270 */
[----:B------:R-:W-:Y:S05]  /*2320*/  BRA.U UP0, `(.L_x_42) ;  /* 0xfffffff900f47547 */ /* 0x000fea000b83ffff */
.L_x_34:
[C---:B-1----:R-:W-:Y:S01]  /*2330*/  LEA R2, R14.reuse, UR7, 0x3 ;  /* 0x000000070e027c11 */ /* 0x042fe2000f8e18ff */
[----:B------:R-:W-:Y:S01]  /*2340*/  NOP ;  /* 0x0000000000007918 */ /* 0x000fe20000000000 */
[----:B--2---:R-:W-:Y:S02]  /*2350*/  SHF.L.U32 R3, R13, 0x1f, RZ ;  /* 0x0000001f0d037819 */ /* 0x004fe400000006ff */
[----:B------:R-:W-:Y:S02]  /*2360*/  LEA R4, R14, UR7, 0x4 ;  /* 0x000000070e047c11 */ /* 0x000fe4000f8e20ff */
[----:B------:R-:W1:Y:S02]  /*2370*/  SYNCS.PHASECHK.TRANS64.TRYWAIT P0, [R2+URZ+0xb0], R3 ;  /* 0x0000b003020075a7 */ /* 0x000e6400080011ff */
[----:B-1----:R-:W-:Y:S05]  /*2380*/  @!P0 BRA `(.L_x_43) ;  /* 0x0000006000788947 */ /* 0x002fea0003800000 */
.L_x_132:
[----:B------:R-:W2:Y:S01]  /*2390*/  LDS.128 R4, [R4+0x120] ;  /* 0x0001200004047984 */ /* 0x000ea20000000c00 */
[----:B---3--:R-:W-:Y:S01]  /*23a0*/  ISETP.GE.AND P0, PT, R40, 0x1, PT ;  /* 0x000000012800780c */ /* 0x008fe20003f06270 */
[----:B-1----:R-:W-:Y:S01]  /*23b0*/  VIADD R2, R2, 0xc0 ;  /* 0x000000c002027836 */ /* 0x002fe20000000000 */
[----:B------:R-:W-:Y:S01]  /*23c0*/  @!PT LDS RZ, [RZ] ;  /* 0x00000000fffff984 */ /* 0x000fe20000000800 */
[----:B------:R-:W-:Y:S01]  /*23d0*/  @!PT LDS RZ, [RZ] ;  /* 0x00000000fffff984 */ /* 0x000fe20000000800 */
[----:B------:R-:W-:Y:S01]  /*23e0*/  @!PT LDS RZ, [RZ] ;  /* 0x00000000fffff984 */ /* 0x000fe20000000800 */
[----:B------:R-:W-:Y:S01]  /*23f0*/  @!PT LDS RZ, [RZ] ;  /* 0x00000000fffff984 */ /* 0x000fe20000000800 */
[----:B------:R1:W-:Y:S06]  /*2400*/  MEMBAR.ALL.CTA ;  /* 0x0000000000007992 */ /* 0x0003ec0000008000 */
[----:B-1----:R-:W1:Y:S01]  /*2410*/  FENCE.VIEW.ASYNC.S ;  /* 0x00000000000073c6 */ /* 0x002e620000000000 */
[----:B------:R-:W-:-:S04]  /*2420*/  PRMT R2, RZ, 0x654, R2 ;  /* 0x00000654ff027816 */ /* 0x000fc80000000002 */
[----:B-1----:R1:W-:Y:S01]  /*2430*/  SYNCS.ARRIVE.TRANS64.RED.A1T0 RZ, [R2+URZ], RZ ;  /* 0x000000ff02ff79a7 */ /* 0x0023e200081004ff */
[----:B--2---:R-:W-:-:S13]  /*2440*/  LOP3.LUT P2, RZ, R6, 0x1, RZ, 0xc0, !PT ;  /* 0x0000000106ff7812 */ /* 0x004fda000784c0ff */
[----:B------:R-:W-:Y:S01]  /*2450*/  @P2 SHF.R.U32.HI R3, RZ, 0x10, R5 ;  /* 0x00000010ff032819 */ /* 0x000fe20000011605 */
[----:B------:R-:W-:Y:S01]  /*2460*/  VOTEU.ANY UP0, P2 ;  /* 0x0000000000ff7886 */ /* 0x000fe20001000100 */
[----:B------:R-:W-:Y:S02]  /*2470*/  @P2 MOV R10, R4 ;  /* 0x00000004000a2202 */ /* 0x000fe40000000f00 */
[----:B------:R-:W-:Y:S02]  /*2480*/  @P2 R2UR.BROADCAST UR8, R3 ;  /* 0x00000000030822ca */ /* 0x000fe400008e0000 */
[----:B------:R-:W-:-:S11]  /*2490*/  @P2 LOP3.LUT R9, R5, 0xffff, RZ, 0xc0, !PT ;  /* 0x0000ffff05092812 */ /* 0x000fd600078ec0ff */
[----:B------:R-:W-:Y:S01]  /*24a0*/  @UP0 UMOV UR36, UR8 ;  /* 0x0000000800240c82 */ /* 0x000fe20008000000 */
[----:B-1----:R-:W-:Y:S05]  /*24b0*/  @!P0 BRA `(.L_x_44) ;  /* 0x0000000000b88947 */ /* 0x002fea0003800000 */
[----:B------:R-:W4:Y:S01]  /*24c0*/  LDC.64 R4, c[0x0][0xf18] ;  /* 0x0003c600ff047b82 */ /* 0x000f220000000a00 */
[----:B------:R-:W-:-:S07]  /*24d0*/  ISETP.NE.AND P3, PT, R40, 0x1, PT ;  /* 0x000000012800780c */ /* 0x000fce0003f65270 */
[----:B------:R-:W1:Y:S08]  /*24e0*/  LDC.64 R6, c[0x0][0xf10] ;  /* 0x0003c400ff067b82 */ /* 0x000e700000000a00 */
[----:B------:R-:W2:Y:S08]  /*24f0*/  LDC R16, c[0x0][0xf20] ;  /* 0x0003c800ff107b82 */ /* 0x000eb00000000800 */
[----:B------:R-:W3:Y:S01]  /*2500*/  LDC R17, c[0x0][0xf0c] ;  /* 0x0003c300ff117b82 */ /* 0x000ee20000000800 */
[----:B----4-:R-:W-:Y:S01]  /*2510*/  IMAD.HI.U32 R19, R0, R5, RZ ;  /* 0x0000000500137227 */ /* 0x010fe200078e00ff */
[----:B------:R-:W-:-:S03]  /*2520*/  ISETP.NE.AND P0, PT, R4, 0x1, PT ;  /* 0x000000010400780c */ /* 0x000fc60003f05270 */
[----:B------:R-:W-:-:S03]  /*2530*/  IMAD.HI.U32 R5, R9, R5, RZ ;  /* 0x0000000509057227 */ /* 0x000fc600078e00ff */
[----:B------:R-:W4:Y:S01]  /*2540*/  LDC.64 R2, c[0x0][0xf28] ;  /* 0x0003ca00ff027b82 */ /* 0x000f220000000a00 */
[----:B-1----:R-:W-:-:S04]  /*2550*/  IMAD.HI.U32 R20, R8, R6, RZ ;  /* 0x0000000608147227 */ /* 0x002fc800078e00ff */
[----:B------:R-:W-:Y:S01]  /*2560*/  IMAD.HI.U32 R21, R10, R6, RZ ;  /* 0x000000060a157227 */ /* 0x000fe200078e00ff */
[----:B------:R-:W-:Y:S02]  /*2570*/  SHF.R.U32.HI R20, RZ, R7, R20 ;  /* 0x00000007ff147219 */ /* 0x000fe40000011614 */
[-C--:B--2---:R-:W-:Y:S02]  /*2580*/  SHF.R.U32.HI R19, RZ, R16.reuse, R19 ;  /* 0x00000010ff137219 */ /* 0x084fe40000011613 */
[----:B------:R-:W-:Y:S02]  /*2590*/  SHF.R.U32.HI R5, RZ, R16, R5 ;  /* 0x00000010ff057219 */ /* 0x000fe40000011605 */
[----:B------:R-:W-:Y:S02]  /*25a0*/  SEL R19, R0, R19, !P0 ;  /* 0x0000001300137207 */ /* 0x000fe40004000000 */
[----:B------:R-:W-:Y:S02]  /*25b0*/  SHF.R.U32.HI R21, RZ, R7, R21 ;  /* 0x00000007ff157219 */ /* 0x000fe40000011615 */
[----:B---3--:R-:W-:-:S02]  /*25c0*/  ISETP.NE.AND P1, PT, R17, 0x1, PT ;  /* 0x000000011100780c */ /* 0x008fc40003f25270 */
[----:B------:R-:W-:Y:S02]  /*25d0*/  SEL R5, R9, R5, !P0 ;  /* 0x0000000509057207 */ /* 0x000fe40004000000 */
[----:B------:R-:W-:Y:S02]  /*25e0*/  SEL R20, R8, R20, !P1 ;  /* 0x0000001408147207 */ /* 0x000fe40004800000 */
[----:B------:R-:W-:Y:S01]  /*25f0*/  SEL R21, R10, R21, !P1 ;  /* 0x000000150a157207 */ /* 0x000fe20004800000 */
[----:B----4-:R-:W-:-:S04]  /*2600*/  IMAD.HI.U32 R18, R19, R2, RZ ;  /* 0x0000000213127227 */ /* 0x010fc800078e00ff */
        /* <DEDUP_REMOVED lines=12> */
[----:B------:R-:W-:Y:S02]  /*26d0*/  @!P0 SHF.R.U32.HI R3, RZ, R3, R7 ;  /* 0x00000003ff038219 */ /* 0x000fe40000011607 */
[----:B------:R-:W-:Y:S01]  /*26e0*/  IADD3 R7, PT, PT, -R5, RZ, RZ ;  /* 0x000000ff05077210 */ /* 0x000fe20007ffe1ff */
[----:B------:R-:W-:Y:S01]  /*26f0*/  IMAD R2, R40, R2, R5 ;  /* 0x0000000228027224 */ /* 0x000fe200078e0205 */
[----:B------:R-:W-:-:S03]  /*2700*/  @!P0 SEL R3, R21, R3, !P3 ;  /* 0x0000000315038207 */ /* 0x000fc60005800000 */
[----:B------:R-:W-:Y:S02]  /*2710*/  IMAD R7, R4, R7, R9 ;  /* 0x0000000704077224 */ /* 0x000fe400078e0209 */
[--C-:B------:R-:W-:Y:S02]  /*2720*/  @!P0 IMAD.IADD R6, R6, 0x1, -R3.reuse ;  /* 0x0000000106068824 */ /* 0x100fe400078e0a03 */
[----:B------:R-:W-:Y:S01]  /*2730*/  @!P0 IMAD R3, R2, R20, R3 ;  /* 0x0000001402038224 */ /* 0x000fe200078e0203 */
[----:B------:R-:W-:Y:S01]  /*2740*/  IADD3 R2, PT, PT, -R21, RZ, RZ ;  /* 0x000000ff15027210 */ /* 0x000fe20007ffe1ff */
[----:B------:R-:W-:Y:S02]  /*2750*/  @!P0 IMAD R5, R40, R6, R21 ;  /* 0x0000000628058224 */ /* 0x000fe400078e0215 */
[----:B------:R-:W-:Y:S02]  /*2760*/  @!P0 IMAD.MOV.U32 R21, RZ, RZ, R3 ;  /* 0x000000ffff158224 */ /* 0x000fe400078e0003 */
[----:B------:R-:W-:-:S02]  /*2770*/  IMAD R2, R17, R2, R10 ;  /* 0x0000000211027224 */ /* 0x000fc400078e020a */
[----:B------:R-:W-:Y:S02]  /*2780*/  IMAD R9, R5, R4, R7 ;  /* 0x0000000405097224 */ /* 0x000fe400078e0207 */
[----:B------:R-:W-:Y:S02]  /*2790*/  IMAD R10, R21, R17, R2 ;  /* 0x00000011150a7224 */ /* 0x000fe400078e0202 */
.L_x_44:
[----:B------:R-:W1:Y:S02]  /*27a0*/  LDCU UR8, c[0x0][0xf30] ;  /* 0x0001e600ff0877ac */ /* 0x000e640008000800 */
[----:B-1----:R-:W-:-:S09]  /*27b0*/  UISETP.NE.AND UP0, UPT, UR8, 0x1, UPT ;  /* 0x000000010800788c */ /* 0x002fd2000bf05270 */
[----:B------:R-:W-:Y:S05]  /*27c0*/  BRA.U UP0, `(.L_x_45) ;  /* 0x0000000100407547 */ /* 0x000fea000b800000 */
[----:B------:R-:W1:Y:S08]  /*27d0*/  LDC.64 R4, c[0x0][0xf10] ;  /* 0x0003c400ff047b82 */ /* 0x000e700000000a00 */
[----:B------:R-:W2:Y:S08]  /*27e0*/  LDC.64 R2, c[0x0][0xf18] ;  /* 0x0003c600ff027b82 */ /* 0x000eb00000000a00 */
[----:B------:R-:W3:Y:S08]  /*27f0*/  LDC R6, c[0x0][0xf20] ;  /* 0x0003c800ff067b82 */ /* 0x000ef00000000800 */
[----:B------:R-:W4:Y:S01]  /*2800*/  LDC R7, c[0x0][0xf0c] ;  /* 0x0003c300ff077b82 */ /* 0x000f220000000800 */
[----:B-1----:R-:W-:-:S05]  /*2810*/  IMAD.HI.U32 R4, R10, R4, RZ ;  /* 0x000000040a047227 */ /* 0x002fca00078e00ff */
[----:B------:R-:W-:Y:S01]  /*2820*/  SHF.R.U32.HI R4, RZ, R5, R4 ;  /* 0x00000005ff047219 */ /* 0x000fe20000011604 */
[----:B--2---:R-:W-:Y:S01]  /*2830*/  IMAD.HI.U32 R3, R9, R3, RZ ;  /* 0x0000000309037227 */ /* 0x004fe200078e00ff */
[----:B------:R-:W-:-:S04]  /*2840*/  ISETP.NE.AND P0, PT, R2, 0x1, PT ;  /* 0x000000010200780c */ /* 0x000fc80003f05270 */
[----:B---3--:R-:W-:-:S04]  /*2850*/  SHF.R.U32.HI R3, RZ, R6, R3 ;  /* 0x00000006ff037219 */ /* 0x008fc80000011603 */
[----:B------:R-:W-:Y:S02]  /*2860*/  SEL R3, R9, R3, !P0 ;  /* 0x0000000309037207 */ /* 0x000fe40004000000 */
[----:B----4-:R-:W-:-:S04]  /*2870*/  ISETP.NE.AND P1, PT, R7, 0x1, PT ;  /* 0x000000010700780c */ /* 0x010fc80003f25270 */
[----:B------:R-:W-:-:S05]  /*2880*/  SEL R4, R10, R4, !P1 ;  /* 0x000000040a047207 */ /* 0x000fca0004800000 */
[----:B------:R-:W-:Y:S02]  /*2890*/  IMAD.IADD R5, R3, 0x1, -R4 ;  /* 0x0000000103057824 */ /* 0x000fe400078e0a04 */
[----:B------:R-:W-:Y:S02]  /*28a0*/  IMAD.IADD R3, R4, 0x1, -R3 ;  /* 0x0000000104037824 */ /* 0x000fe400078e0a03 */
[----:B------:R-:W-:Y:S02]  /*28b0*/  IMAD R10, R5, R7, R10 ;  /* 0x00000007050a7224 */ /* 0x000fe400078e020a */
[----:B------:R-:W-:-:S07]  /*28c0*/  IMAD R9, R3, R2, R9 ;  /* 0x0000000203097224 */ /* 0x000fce00078e0209 */
.L_x_45:
[----:B------:R-:W-:Y:S01]  /*28d0*/  VIADD R14, R14, 0x1 ;  /* 0x000000010e0e7836 */ /* 0x000fe20000000000 */
[----:B------:R-:W-:Y:S01]  /*28e0*/  PLOP3.LUT P1, PT, PT, PT, PT, 0x80, 0x8 ;  /* 0x000000000008781c */ /* 0x000fe20003f2f070 */
[----:B------:R-:W-:Y:S02]  /*28f0*/  IMAD.IADD R2, R10, 0x1, R87 ;  /* 0x000000010a027824 */ /* 0x000fe400078e0257 */
[----:B------:R-:W-:Y:S01]  /*2900*/  IMAD.IADD R24, R9, 0x1, R86 ;  /* 0x0000000109187824 */ /* 0x000fe200078e0256 */
[----:B------:R-:W-:Y:S02]  /*2910*/  ISETP.NE.AND P0, PT, R14, 0x2, PT ;  /* 0x000000020e00780c */ /* 0x000fe40003f05270 */
[----:B------:R-:W-:Y:S02]  /*2920*/  R2UR UR20, R2 ;  /* 0x00000000021472ca */ /* 0x000fe400000e0000 */
[----:B------:R-:W-:Y:S02]  /*2930*/  SEL R2, RZ, 0x1, P0 ;  /* 0x00000001ff027807 */ /* 0x000fe40000000000 */
[----:B------:R-:W-:-:S02]  /*2940*/  SEL R14, R14, RZ, P0 ;  /* 0x000000ff0e0e7207 */ /* 0x000fc40000000000 */
[----:B------:R-:W-:Y:S01]  /*2950*/  LOP3.LUT R13, R13, R2, RZ, 0x3c, !PT ;  /* 0x000000020d0d7212 */ /* 0x000fe200078e3cff */
[----:B------:R-:W-:Y:S08]  /*2960*/  @P2 BRA `(.L_x_46) ;  /* 0xffffffec00b02947 */ /* 0x000ff0000383ffff */
[----:B------:R-:W-:Y:S01]  /*2970*/  UIADD3 UR7, UPT, UPT, UR7, 0x38, URZ ;  /* 0x0000003807077890 */ /* 0x000fe2000fffe0ff */
[----:B------:R-:W-:-:S03]  /*2980*/  SHF.L.U32 R2, R15, 0x1f, RZ ;  /* 0x0000001f0f027819 */ /* 0x000fc600000006ff */
[----:B------:R-:W-:-:S09]  /*2990*/  ULEA UR4, UR22, UR7, 0x3 ;  /* 0x0000000716047291 */ /* 0x000fd2000f8e18ff */
[----:B------:R-:W1:Y:S02]  /*29a0*/  SYNCS.PHASECHK.TRANS64.TRYWAIT P0, [UR4], R2 ;  /* 0x00000002ff0075a7 */ /* 0x000e640008001104 */
[----:B-1----:R-:W-:Y:S05]  /*29b0*/  @!P0 BRA `(.L_x_47) ;  /* 0x0000005c00008947 */ /* 0x002fea0003800000 */
.L_x_134:
[----:B------:R-:W-:-:S04]  /*29c0*/  UIADD3 UR5, UPT, UPT, UR22, 0x1, URZ ;  /* 0x0000000116057890 */ /* 0x000fc8000fffe0ff */
[----:B------:R-:W-:-:S04]  /*29d0*/  UISETP.NE.AND UP0, UPT, UR5, 0x7, UPT ;  /* 0x000000070500788c */ /* 0x000fc8000bf05270 */
[----:B------:R-:W-:Y:S02]  /*29e0*/  USEL UR6, URZ, 0x1, UP0 ;  /* 0x00000001ff067887 */ /* 0x000fe40008000000 */
[----:B------:R-:W-:-:S04]  /*29f0*/  USEL UR5, UR5, URZ, UP0 ;  /* 0x000000ff05057287 */ /* 0x000fc80008000000 */
[----:B------:R-:W-:Y:S01]  /*2a00*/  ULEA UR4, UR5, UR7, 0x3 ;  /* 0x0000000705047291 */ /* 0x000fe2000f8e18ff */
[----:B-1----:R-:W-:-:S04]  /*2a10*/  LOP3.LUT R2, R15, UR6, RZ, 0x3c, !PT ;  /* 0x000000060f027c12 */ /* 0x002fc8000f8e3cff */
[----:B------:R-:W-:-:S04]  /*2a20*/  SHF.L.U32 R3, R2, 0x1f, RZ ;  /* 0x0000001f02037819 */ /* 0x000fc800000006ff */
[----:B------:R-:W1:Y:S02]  /*2a30*/  SYNCS.PHASECHK.TRANS64.TRYWAIT P0, [UR4], R3 ;  /* 0x00000003ff0075a7 */ /* 0x000e640008001104 */
[----:B-1----:R-:W-:Y:S05]  /*2a40*/  @!P0 BRA `(.L_x_48) ;  /* 0x0000005800f48947 */ /* 0x002fea0003800000 */
.L_x_136:
[----:B------:R-:W-:-:S04]  /*2a50*/  UIADD3 UR5, UPT, UPT, UR5, 0x1, URZ ;  /* 0x0000000105057890 */ /* 0x000fc8000fffe0ff */
[----:B------:R-:W-:-:S04]  /*2a60*/  UISETP.NE.AND UP0, UPT, UR5, 0x7, UPT ;  /* 0x000000070500788c */ /* 0x000fc8000bf05270 */
[----:B------:R-:W-:Y:S02]  /*2a70*/  USEL UR6, URZ, 0x1, UP0 ;  /* 0x00000001ff067887 */ /* 0x000fe40008000000 */
[----:B------:R-:W-:-:S04]  /*2a80*/  USEL UR5, UR5, URZ, UP0 ;  /* 0x000000ff05057287 */ /* 0x000fc80008000000 */
[----:B------:R-:W-:Y:S01]  /*2a90*/  ULEA UR4, UR5, UR7, 0x3 ;  /* 0x0000000705047291 */ /* 0x000fe2000f8e18ff */
[----:B------:R-:W-:-:S04]  /*2aa0*/  LOP3.LUT R2, R2, UR6, RZ, 0x3c, !PT ;  /* 0x0000000602027c12 */ /* 0x000fc8000f8e3cff */
[----:B-1----:R-:W-:-:S04]  /*2ab0*/  SHF.L.U32 R3, R2, 0x1f, RZ ;  /* 0x0000001f02037819 */ /* 0x002fc800000006ff */
[----:B------:R-:W1:Y:S02]  /*2ac0*/  SYNCS.PHASECHK.TRANS64.TRYWAIT P0, [UR4], R3 ;  /* 0x00000003ff0075a7 */ /* 0x000e640008001104 */
[----:B-1----:R-:W-:Y:S05]  /*2ad0*/  @!P0 BRA `(.L_x_49) ;  /* 0x0000005800e88947 */ /* 0x002fea0003800000 */
.L_x_138:
        /* <DEDUP_REMOVED lines=9> */
.L_x_140:
        /* <DEDUP_REMOVED lines=9> */
.L_x_142:
        /* <DEDUP_REMOVED lines=9> */
.L_x_144:
[----:B------:R-:W-:-:S04]  /*2c90*/  UIADD3 UR5, UPT, UPT, UR5, 0x1, URZ ;  /* 0x0000000105057890 */ /* 0x000fc8000fffe0ff */
[----:B------:R-:W-:-:S04]  /*2ca0*/  UISETP.NE.AND UP0, UPT, UR5, 0x7, UPT ;  /* 0x000000070500788c */ /* 0x000fc8000bf05270 */
[----:B------:R-:W-:Y:S02]  /*2cb0*/  USEL UR4, URZ, 0x1, UP0 ;  /* 0x00000001ff047887 */ /* 0x000fe40008000000 */
[----:B------:R-:W-:-:S04]  /*2cc0*/  USEL UR5, UR5, URZ, UP0 ;  /* 0x000000ff05057287 */ /* 0x000fc80008000000 */
[----:B------:R-:W-:Y:S01]  /*2cd0*/  ULEA UR5, UR5, UR7, 0x3 ;  /* 0x0000000705057291 */ /* 0x000fe2000f8e18ff */
[----:B------:R-:W-:-:S04]  /*2ce0*/  LOP3.LUT R2, R2, UR4, RZ, 0x3c, !PT ;  /* 0x0000000402027c12 */ /* 0x000fc8000f8e3cff */
[----:B------:R-:W-:Y:S01]  /*2cf0*/  SHF.L.U32 R2, R2, 0x1f, RZ ;  /* 0x0000001f02027819 */ /* 0x000fe200000006ff */
[----:B-1--4-:R-:W-:-:S07]  /*2d00*/  IMAD.U32 R0, RZ, RZ, UR5 ;  /* 0x00000005ff007e24 */ /* 0x012fce000f8e00ff */
.L_x_53:
[----:B-1----:R1:W2:Y:S02]  /*2d10*/  SYNCS.PHASECHK.TRANS64.TRYWAIT P0, [R0+URZ], R2 ;  /* 0x00000002000075a7 */ /* 0x0022a400080011ff */
[----:B--2---:R-:W-:Y:S05]  /*2d20*/  @!P0 NANOSLEEP.SYNCS 0x989680 ;  /* 0x009896800000895d */ /* 0x004fea0003900000 */
[----:B------:R-:W2:Y:S02]  /*2d30*/  @!P0 SYNCS.PHASECHK.TRANS64 P0, [R0+URZ], R2 ;  /* 0x00000002000085a7 */ /* 0x000ea400080010ff */
[----:B--2---:R-:W-:Y:S05]  /*2d40*/  @P0 EXIT ;  /* 0x000000000000094d */ /* 0x004fea0003800000 */
[----:B------:R-:W-:Y:S05]  /*2d50*/  BRA `(.L_x_53) ;  /* 0xfffffffc00ec7947 */ /* 0x000fea000383ffff */
.L_x_22:
[----:B------:R-:W-:-:S04]  /*2d60*/  UISETP.NE.AND UP0, UPT, UR37, URZ, UPT ;  /* 0x000000ff2500728c */ /* 0x000fc8000bf05270 */
[----:B------:R-:W-:-:S09]  /*2d70*/  UISETP.NE.OR UP0, UPT, UR7, 0x1, UP0 ;  /* 0x000000010700788c */ /* 0x000fd20008705670 */
[----:B------:R-:W-:Y:S05]  /*2d80*/  BRA.U UP0, `(.L_x_54) ;  /* 0x00000005004c7547 */ /* 0x000fea000b800000 */
[----:B------:R-:W-:Y:S01]  /*2d90*/  HFMA2 R11, -RZ, RZ, 0, 0 ;  /* 0x00000000ff0b7431 */ /* 0x000fe200000001ff */
[----:B------:R-:W-:Y:S01]  /*2da0*/  ISETP.GE.U32.AND P2, PT, R10, 0x4, PT ;  /* 0x000000040a00780c */ /* 0x000fe20003f46070 */
[----:B------:R-:W-:Y:S01]  /*2db0*/  IMAD.MOV.U32 R12, RZ, RZ, 0x1 ;  /* 0x00000001ff0c7424 */ /* 0x000fe200078e00ff */
[----:B------:R-:W-:Y:S01]  /*2dc0*/  CS2R R8, SRZ ;  /* 0x0000000000087805 */ /* 0x000fe2000001ff00 */
[----:B------:R-:W-:Y:S01]  /*2dd0*/  IMAD.MOV.U32 R3, RZ, RZ, RZ ;  /* 0x000000ffff037224 */ /* 0x000fe200078e00ff */
[----:B------:R-:W-:Y:S01]  /*2de0*/  UMOV UR4, 0x400 ;  /* 0x0000040000047882 */ /* 0x000fe20000000000 */
[----:B------:R-:W-:Y:S01]  /*2df0*/  UMOV UR6, URZ ;  /* 0x000000ff00067c82 */ /* 0x000fe20008000000 */
[----:B------:R-:W-:-:S12]  /*2e00*/  ULEA UR37, UR37, UR4, 0x18 ;  /* 0x0000000425257291 */ /* 0x000fd8000f8ec0ff */
.L_x_58:
[----:B------:R-:W-:Y:S02]  /*2e10*/  LEA R0, R3, UR37, 0x3 ;  /* 0x0000002503007c11 */ /* 0x000fe4000f8e18ff */
[----:B------:R-:W-:-:S03]  /*2e20*/  SHF.L.U32 R4, R8, 0x1f, RZ ;  /* 0x0000001f08047819 */ /* 0x000fc600000006ff */
[----:B------:R-:W-:Y:S01]  /*2e30*/  VIADD R5, R0, 0x100 ;  /* 0x0000010000057836 */ /* 0x000fe20000000000 */
[----:B------:R-:W1:Y:S02]  /*2e40*/  SYNCS.PHASECHK.TRANS64.TRYWAIT P0, [R0+URZ+0xf0], R4 ;  /* 0x0000f004000075a7 */ /* 0x000e6400080011ff */
[----:B-1----:R-:W-:Y:S05]  /*2e50*/  @!P0 BRA `(.L_x_55) ;  /* 0x0000005800688947 */ /* 0x002fea0003800000 */
.L_x_145:
[----:B------:R-:W-:Y:S01]  /*2e60*/  ULEA UR5, UR6, UR37, 0x3 ;  /* 0x0000002506057291 */ /* 0x000fe2000f8e18ff */
[----:B-1----:R-:W-:Y:S01]  /*2e70*/  PRMT R0, RZ, 0x654, R5 ;  /* 0x00000654ff007816 */ /* 0x002fe20000000005 */
[----:B------:R-:W-:Y:S01]  /*2e80*/  @!P2 IMAD.MOV.U32 R4, RZ, RZ, 0x10 ;  /* 0x00000010ff04a424 */ /* 0x000fe200078e00ff */
[----:B------:R-:W-:Y:S01]  /*2e90*/  SHF.L.U32 R5, R12, 0x1f, RZ ;  /* 0x0000001f0c057819 */ /* 0x000fe200000006ff */
[----:B------:R-:W-:Y:S01]  /*2ea0*/  UIADD3 UR4, UPT, UPT, UR5, 0xb0, URZ ;  /* 0x000000b005047890 */ /* 0x000fe2000fffe0ff */
[----:B------:R1:W-:Y:S05]  /*2eb0*/  SYNCS.ARRIVE.TRANS64.RED.A1T0 RZ, [R0+URZ], RZ ;  /* 0x000000ff00ff79a7 */ /* 0x0003ea00081004ff */
[----:B------:R-:W-:Y:S01]  /*2ec0*/  IMAD.U32 R6, RZ, RZ, UR4 ;  /* 0x00000004ff067e24 */ /* 0x000fe2000f8e00ff */
[----:B------:R-:W2:Y:S04]  /*2ed0*/  SYNCS.PHASECHK.TRANS64.TRYWAIT P0, [UR5+0xc0], R5 ;  /* 0x0000c005ff0075a7 */ /* 0x000ea80008001105 */
[----:B------:R-:W-:Y:S01]  /*2ee0*/  PRMT R6, R10, 0x654, R6 ;  /* 0x000006540a067816 */ /* 0x000fe20000000006 */
[----:B-12---:R-:W-:Y:S06]  /*2ef0*/  @!P0 BRA `(.L_x_56) ;  /* 0x0000005800548947 */ /* 0x006fec0003800000 */
.L_x_147:
[----:B------:R-:W-:Y:S01]  /*2f00*/  ULEA UR4, UR6, UR37, 0x4 ;  /* 0x0000002506047291 */ /* 0x000fe2000f8e20ff */
[----:B------:R-:W-:Y:S01]  /*2f10*/  SEL R2, R6, R2, !P2 ;  /* 0x0000000206027207 */ /* 0x000fe20005000000 */
[----:B------:R-:W-:Y:S01]  /*2f20*/  UIADD3 UR5, UPT, UPT, UR5, 0xb0, URZ ;  /* 0x000000b005057890 */ /* 0x000fe2000fffe0ff */
[----:B-1----:R-:W-:Y:S01]  /*2f30*/  LEA R0, R11, UR37, 0x3 ;  /* 0x000000250b007c11 */ /* 0x002fe2000f8e18ff */
[----:B------:R-:W-:Y:S01]  /*2f40*/  UIADD3 UR4, UPT, UPT, UR4, 0x120, URZ ;  /* 0x0000012004047890 */ /* 0x000fe2000fffe0ff */
[----:B------:R1:W-:Y:S01]  /*2f50*/  @!P2 SYNCS.ARRIVE.TRANS64.RED RZ, [R2+URZ], R4 ;  /* 0x0000000402ffa9a7 */ /* 0x0003e200080004ff */
[----:B------:R-:W-:Y:S01]  /*2f60*/  UIADD3 UR6, UPT, UPT, UR6, 0x1, URZ ;  /* 0x0000000106067890 */ /* 0x000fe2000fffe0ff */
[----:B------:R-:W-:-:S03]  /*2f70*/  VIADD R3, R3, 0x1 ;  /* 0x0000000103037836 */ /* 0x000fc60000000000 */
[----:B------:R-:W-:Y:S02]  /*2f80*/  UISETP.NE.AND UP0, UPT, UR6, 0x2, UPT ;  /* 0x000000020600788c */ /* 0x000fe4000bf05270 */
[----:B------:R-:W-:Y:S01]  /*2f90*/  ISETP.NE.AND P0, PT, R3, 0x2, PT ;  /* 0x000000020300780c */ /* 0x000fe20003f05270 */
[----:B------:R-:W-:Y:S06]  /*2fa0*/  UGETNEXTWORKID.BROADCAST [UR4], [UR5] ;  /* 0x00000000040073ca */ /* 0x000fec0008000100 */
[----:B------:R-:W-:Y:S02]  /*2fb0*/  USEL UR4, URZ, 0x1, UP0 ;  /* 0x00000001ff047887 */ /* 0x000fe40008000000 */
[----:B------:R-:W-:-:S04]  /*2fc0*/  USEL UR6, UR6, URZ, UP0 ;  /* 0x000000ff06067287 */ /* 0x000fc80008000000 */
[----:B------:R-:W-:Y:S02]  /*2fd0*/  LOP3.LUT R12, R12, UR4, RZ, 0x3c, !PT ;  /* 0x000000040c0c7c12 */ /* 0x000fe4000f8e3cff */
[----:B-1----:R-:W-:-:S04]  /*2fe0*/  SHF.L.U32 R4, R9, 0x1f, RZ ;  /* 0x0000001f09047819 */ /* 0x002fc800000006ff */
[----:B------:R-:W1:Y:S02]  /*2ff0*/  SYNCS.PHASECHK.TRANS64.TRYWAIT P1, [R0+URZ+0xb0], R4 ;  /* 0x0000b004000075a7 */ /* 0x000e6400080211ff */
[----:B-1----:R-:W-:Y:S05]  /*3000*/  @!P1 BRA `(.L_x_57) ;  /* 0x0000005800289947 */ /* 0x002fea0003800000 */
.L_x_148:
[----:B-1----:R-:W-:Y:S01]  /*3010*/  LEA R4, R11, UR37, 0x4 ;  /* 0x000000250b047c11 */ /* 0x002fe2000f8e20ff */
[----:B------:R-:W-:Y:S01]  /*3020*/  VIADD R0, R0, 0xc0 ;  /* 0x000000c000007836 */ /* 0x000fe20000000000 */
[----:B------:R-:W-:Y:S01]  /*3030*/  SEL R3, R3, RZ, P0 ;  /* 0x000000ff03037207 */ /* 0x000fe20000000000 */
[----:B------:R-:W-:-:S03]  /*3040*/  VIADD R11, R11, 0x1 ;  /* 0x000000010b0b7836 */ /* 0x000fc60000000000 */
[----:B------:R-:W1:Y:S01]  /*3050*/  LDS.128 R4, [R4+0x120] ;  /* 0x0001200004047984 */ /* 0x000e620000000c00 */
[----:B------:R-:W-:Y:S02]  /*3060*/  PRMT R0, RZ, 0x654, R0 ;  /* 0x00000654ff007816 */ /* 0x000fe40000000000 */
[C---:B------:R-:W-:Y:S01]  /*3070*/  ISETP.NE.AND P1, PT, R11.reuse, 0x2, PT ;  /* 0x000000020b00780c */ /* 0x040fe20003f25270 */
[----:B------:R-:W-:Y:S01]  /*3080*/  @!PT LDS RZ, [RZ] ;  /* 0x00000000fffff984 */ /* 0x000fe20000000800 */
[----:B------:R-:W-:Y:S01]  /*3090*/  @!PT LDS RZ, [RZ] ;  /* 0x00000000fffff984 */ /* 0x000fe20000000800 */
[----:B------:R-:W-:Y:S01]  /*30a0*/  @!PT LDS RZ, [RZ] ;  /* 0x00000000fffff984 */ /* 0x000fe20000000800 */
[----:B------:R-:W-:Y:S01]  /*30b0*/  @!PT LDS RZ, [RZ] ;  /* 0x00000000fffff984 */ /* 0x000fe20000000800 */
[----:B------:R2:W-:Y:S06]  /*30c0*/  MEMBAR.ALL.CTA ;  /* 0x0000000000007992 */ /* 0x0005ec0000008000 */
[----:B--2---:R-:W2:Y:S01]  /*30d0*/  FENCE.VIEW.ASYNC.S ;  /* 0x00000000000073c6 */ /* 0x004ea20000000000 */
[----:B------:R-:W-:Y:S01]  /*30e0*/  SEL R11, R11, RZ, P1 ;  /* 0x000000ff0b0b7207 */ /* 0x000fe20000800000 */
[----:B--2---:R2:W-:Y:S01]  /*30f0*/  SYNCS.ARRIVE.TRANS64.RED.A1T0 RZ, [R0+URZ], RZ ;  /* 0x000000ff00ff79a7 */ /* 0x0045e200081004ff */
[----:B-1----:R-:W-:-:S02]  /*3100*/  LOP3.LUT P3, RZ, R6, 0x1, RZ, 0xc0, !PT ;  /* 0x0000000106ff7812 */ /* 0x002fc4000786c0ff */
[----:B------:R-:W-:-:S04]  /*3110*/  SEL R4, RZ, 0x1, P1 ;  /* 0x00000001ff047807 */ /* 0x000fc80000800000 */
[----:B------:R-:W-:Y:S02]  /*3120*/  LOP3.LUT R9, R9, R4, RZ, 0x3c, !PT ;  /* 0x0000000409097212 */ /* 0x000fe400078e3cff */
[----:B--2---:R-:W-:-:S04]  /*3130*/  SEL R0, RZ, 0x1, P0 ;  /* 0x00000001ff007807 */ /* 0x004fc80000000000 */
[----:B------:R-:W-:Y:S01]  /*3140*/  LOP3.LUT R8, R8, R0, RZ, 0x3c, !PT ;  /* 0x0000000008087212 */ /* 0x000fe200078e3cff */
[----:B------:R-:W-:Y:S06]  /*3150*/  @P3 BRA `(.L_x_58) ;  /* 0xfffffffc002c3947 */ /* 0x000fec000383ffff */
[----:B------:R-:W-:Y:S01]  /*3160*/  ULEA UR5, UR6, UR37, 0x3 ;  /* 0x0000002506057291 */ /* 0x000fe2000f8e18ff */
[----:B------:R-:W-:-:S08]  /*3170*/  SHF.L.U32 R2, R12, 0x1f, RZ ;  /* 0x0000001f0c027819 */ /* 0x000fd000000006ff */
[----:B------:R-:W1:Y:S02]  /*3180*/  SYNCS.PHASECHK.TRANS64 P0, [UR5+0xc0], R2 ;  /* 0x0000c002ff0075a7 */ /* 0x000e640008001005 */
[----:B-1----:R-:W-:Y:S05]  /*3190*/  @P0 BRA `(.L_x_59) ;  /* 0x0000000000080947 */ /* 0x002fea0003800000 */
[----:B------:R-:W1:Y:S02]  /*31a0*/  SYNCS.PHASECHK.TRANS64.TRYWAIT P0, [UR5+0xc0], R2 ;  /* 0x0000c002ff0075a7 */ /* 0x000e640008001105 */
[----:B-1----:R-:W-:Y:S05]  /*31b0*/  @!P0 BRA `(.L_x_60) ;  /* 0x0000005400d08947 */ /* 0x002fea0003800000 */
.L_x_59:
[----:B------:R-:W-:-:S04]  /*31c0*/  UIADD3 UR4, UPT, UPT, UR6, 0x1, URZ ;  /* 0x0000000106047890 */ /* 0x000fc8000fffe0ff */
[----:B------:R-:W-:-:S04]  /*31d0*/  UISETP.NE.AND UP0, UPT, UR4, 0x2, UPT ;  /* 0x000000020400788c */ /* 0x000fc8000bf05270 */
[----:B------:R-:W-:Y:S02]  /*31e0*/  USEL UR7, URZ, 0x1, UP0 ;  /* 0x00000001ff077887 */ /* 0x000fe40008000000 */
[----:B------:R-:W-:-:S04]  /*31f0*/  USEL UR4, UR4, URZ, UP0 ;  /* 0x000000ff04047287 */ /* 0x000fc80008000000 */
[----:B------:R-:W-:Y:S01]  /*3200*/  ULEA UR4, UR4, UR37, 0x3 ;  /* 0x0000002504047291 */ /* 0x000fe2000f8e18ff */
[----:B-1----:R-:W-:-:S04]  /*3210*/  LOP3.LUT R2, R12, UR7, RZ, 0x3c, !PT ;  /* 0x000000070c027c12 */ /* 0x002fc8000f8e3cff */
[----:B------:R-:W-:-:S04]  /*3220*/  SHF.L.U32 R0, R2, 0x1f, RZ ;  /* 0x0000001f02007819 */ /* 0x000fc800000006ff */
[----:B------:R-:W1:Y:S02]  /*3230*/  SYNCS.PHASECHK.TRANS64 P0, [UR4+0xc0], R0 ;  /* 0x0000c000ff0075a7 */ /* 0x000e640008001004 */
[----:B-1-3--:R-:W-:Y:S05]  /*3240*/  @P0 EXIT ;  /* 0x000000000000094d */ /* 0x00afea0003800000 */
[----:B------:R-:W-:Y:S02]  /*3250*/  SHF.L.U32 R2, R2, 0x1f, RZ ;  /* 0x0000001f02027819 */ /* 0x000fe400000006ff */
[----:B------:R-:W-:-:S07]  /*3260*/  MOV R0, UR4 ;  /* 0x0000000400007c02 */ /* 0x000fce0008000f00 */
.L_x_61:
[----:B-1----:R1:W2:Y:S02]  /*3270*/  SYNCS.PHASECHK.TRANS64.TRYWAIT P0, [R0+URZ+0xc0], R2 ;  /* 0x0000c002000075a7 */ /* 0x0022a400080011ff */
[----:B--2---:R-:W-:Y:S05]  /*3280*/  @!P0 NANOSLEEP.SYNCS 0x989680 ;  /* 0x009896800000895d */ /* 0x004fea0003900000 */
[----:B------:R-:W2:Y:S02]  /*3290*/  @!P0 SYNCS.PHASECHK.TRANS64 P0, [R0+URZ+0xc0], R2 ;  /* 0x0000c002000085a7 */ /* 0x000ea400080010ff */
[----:B--2---:R-:W-:Y:S05]  /*32a0*/  @P0 EXIT ;  /* 0x000000000000094d */ /* 0x004fea0003800000 */
[----:B------:R-:W-:Y:S05]  /*32b0*/  BRA `(.L_x_61) ;  /* 0xfffffffc00ec7947 */ /* 0x000fea000383ffff */
.L_x_54:
[----:B------:R-:W-:Y:S05]  /*32c0*/  BRA.U UP3, `(.L_x_62) ;  /* 0x0000001503ac7547 */ /* 0x000fea000b800000 */
[----:B------:R-:W-:Y:S01]  /*32d0*/  UMOV UR4, 0x40 ;  /* 0x0000004000047882 */ /* 0x000fe20000000000 */
[----:B------:R-:W-:Y:S01]  /*32e0*/  NOP ;  /* 0x0000000000007918 */ /* 0x000fe20000000000 */
[----:B------:R-:W-:Y:S01]  /*32f0*/  ULEA UR4, UR37, UR4, 0x18 ;  /* 0x0000000425047291 */ /* 0x000fe2000f8ec0ff */
[----:B------:R-:W-:Y:S02]  /*3300*/  UMOV UR5, 0x400 ;  /* 0x0000040000057882 */ /* 0x000fe40000000000 */
[----:B------:R-:W-:-:S06]  /*3310*/  ULEA UR37, UR37, UR5, 0x18 ;  /* 0x0000000525257291 */ /* 0x000fcc000f8ec0ff */
[----:B------:R-:W1:Y:S02]  /*3320*/  LDS.U8 R0, [UR4+0x1c] ;  /* 0x00001c04ff007984 */ /* 0x000e640008000000 */
[----:B-1----:R-:W-:-:S13]  /*3330*/  ISETP.NE.AND P0, PT, R0, RZ, PT ;  /* 0x000000ff0000720c */ /* 0x002fda0003f05270 */
[----:B------:R-:W-:Y:S05]  /*3340*/  @P0 BRA `(.L_x_63) ;  /* 0x0000000000580947 */ /* 0x000fea0003800000 */
[----:B------:R-:W-:-:S13]  /*3350*/  ELECT P0, URZ, PT ;  /* 0x0000000000ff782f */ /* 0x000fda0003800000 */
[----:B------:R-:W-:Y:S05]  /*3360*/  @!P0 BRA `(.L_x_64) ;  /* 0x0000000000608947 */ /* 0x000fea0003800000 */
[----:B------:R-:W-:Y:S01]  /*3370*/  UMOV UR5, 0x10 ;  /* 0x0000001000057882 */ /* 0x000fe20000000000 */
[----:B------:R-:W-:Y:S01]  /*3380*/  HFMA2 R0, -RZ, RZ, 0, 5.9604644775390625e-08 ;  /* 0x00000001ff007431 */ /* 0x000fe200000001ff */
[----:B------:R-:W-:-:S03]  /*3390*/  MOV R2, 0xffff ;  /* 0x0000ffff00027802 */ /* 0x000fc60000000f00 */
[----:B------:R-:W-:Y:S04]  /*33a0*/  DEPBAR.LE SB1, 0x36 ;  /* 0x00009d800000791a */ /* 0x000fe80000000000 */
[----:B------:R-:W1:Y:S02]  /*33b0*/  UTCATOMSWS.FIND_AND_SET.ALIGN UP0, UR5, UR5 ;  /* 0x00000005000575e3 */ /* 0x000e640008000800 */
[----:B-1----:R-:W-:Y:S01]  /*33c0*/  MOV R3, UR5 ;  /* 0x0000000500037c02 */ /* 0x002fe20008000f00 */
[----:B------:R-:W-:Y:S06]  /*33d0*/  BRA.U UP0, `(.L_x_65) ;  /* 0x0000000100187547 */ /* 0x000fec000b800000 */
.L_x_66:
[----:B------:R-:W-:Y:S05]  /*33e0*/  NANOSLEEP 0x64 ;  /* 0x000000640000795d */ /* 0x000fea0003800000 */
[----:B------:R-:W-:-:S05]  /*33f0*/  UMOV UR5, 0x10 ;  /* 0x0000001000057882 */ /* 0x000fca0000000000 */
[----:B------:R-:W-:Y:S04]  /*3400*/  DEPBAR.LE SB1, 0x36 ;  /* 0x00009d800000791a */ /* 0x000fe80000000000 */
[----:B------:R-:W1:Y:S02]  /*3410*/  UTCATOMSWS.FIND_AND_SET.ALIGN UP0, UR5, UR5 ;  /* 0x00000005000575e3 */ /* 0x000e640008000800 */
[----:B-1----:R-:W-:Y:S01]  /*3420*/  MOV R3, UR5 ;  /* 0x0000000500037c02 */ /* 0x002fe20008000f00 */
[----:B------:R-:W-:Y:S05]  /*3430*/  BRA.U !UP0, `(.L_x_66) ;  /* 0xfffffffd08e87547 */ /* 0x000fea000b83ffff */
.L_x_65:
[-C--:B------:R-:W-:Y:S02]  /*3440*/  SHF.L.U32 R2, R2, R3.reuse, RZ ;  /* 0x0000000302027219 */ /* 0x080fe400000006ff */
[----:B------:R-:W-:Y:S01]  /*3450*/  SHF.L.U32 R0, R0, R3, RZ ;  /* 0x0000000300007219 */ /* 0x000fe200000006ff */
[----:B------:R-:W-:Y:S02]  /*3460*/  IMAD.SHL.U32 R3, R3, 0x20, RZ ;  /* 0x0000002003037824 */ /* 0x000fe400078e00ff */
[----:B------:R1:W-:Y:S04]  /*3470*/  ATOMS.OR RZ, [UR4+0x14], R2 ;  /* 0x00001402ffff798c */ /* 0x0003e8000b000004 */
[----:B------:R1:W-:Y:S04]  /*3480*/  ATOMS.OR RZ, [UR4+0x18], R0 ;  /* 0x00001800ffff798c */ /* 0x0003e8000b000004 */
[----:B------:R1:W-:Y:S01]  /*3490*/  STS [UR37+0x140], R3 ;  /* 0x00014003ff007988 */ /* 0x0003e20008000825 */
[----:B------:R-:W-:Y:S05]  /*34a0*/  BRA `(.L_x_64) ;  /* 0x0000000000107947 */ /* 0x000fea0003800000 */
.L_x_63:
[----:B------:R-:W-:Y:S02]  /*34b0*/  MOV R0, 0xffffffff ;  /* 0xffffffff00007802 */ /* 0x000fe40000000f00 */
[----:B------:R-:W-:-:S03]  /*34c0*/  MOV R2, 0x34f0 ;  /* 0x000034f000027802 */ /* 0x000fc60000000f00 */
[----:B------:R1:W-:Y:S04]  /*34d0*/  STS [UR37+0x140], R0 ;  /* 0x00014000ff007988 */ /* 0x0003e80008000825 */
[----:B-1-3-5:R-:W-:Y:S05]  /*34e0*/  CALL.REL.NOINC `($__internal_1_$__cuda_sm10x_tcgen05_guardrail_trap_phase_invalid_during_alloc) ;  /* 0x0000005800787944 */ /* 0x02afea0003c00000 */
.L_x_64:
[----:B------:R-:W-:Y:S05]  /*34f0*/  WARPSYNC.ALL ;  /* 0x0000000000007948 */ /* 0x000fea0003800000 */
[----:B------:R-:W2:Y:S01]  /*3500*/  S2UR UR14, SR_CgaCtaId ;  /* 0x00000000000e79c3 */ /* 0x000ea20000008800 */
[----:B------:R-:W-:Y:S01]  /*3510*/  UMOV UR4, 0x400 ;  /* 0x0000040000047882 */ /* 0x000fe20000000000 */
[----:B------:R-:W-:-:S06]  /*3520*/  NOP ;  /* 0x0000000000007918 */ /* 0x000fcc0000000000 */
[----:B------:R-:W-:Y:S08]  /*3530*/  BAR.ARV 0x6, 0xa0 ;  /* 0x0182800000007b1d */ /* 0x000ff00000002000 */
[----:B------:R-:W4:Y:S01]  /*3540*/  LDC R8, c[0x0][0x370] ;  /* 0x0000dc00ff087b82 */ /* 0x000f220000000800 */
[----:B------:R-:W-:Y:S01]  /*3550*/  LOP3.LUT R9, R9, 0xffff, RZ, 0xc0, !PT ;  /* 0x0000ffff09097812 */ /* 0x000fe200078ec0ff */
[----:B------:R-:W-:Y:S01]  /*3560*/  IMAD.MOV.U32 R14, RZ, RZ, 0x1 ;  /* 0x00000001ff0e7424 */ /* 0x000fe200078e00ff */
[----:B------:R-:W-:Y:S01]  /*3570*/  CS2R R12, SRZ ;  /* 0x00000000000c7805 */ /* 0x000fe2000001ff00 */
[----:B------:R-:W-:Y:S01]  /*3580*/  IMAD.MOV.U32 R11, RZ, RZ, RZ ;  /* 0x000000ffff0b7224 */ /* 0x000fe200078e00ff */
[----:B------:R-:W-:Y:S01]  /*3590*/  R2UR UR17, R9 ;  /* 0x00000000091172ca */ /* 0x000fe200000e0000 */
[----:B------:R-:W-:Y:S01]  /*35a0*/  UMOV UR27, URZ ;  /* 0x000000ff001b7c82 */ /* 0x000fe20008000000 */
[----:B------:R-:W-:Y:S01]  /*35b0*/  UMOV UR26, URZ ;  /* 0x000000ff001a7c82 */ /* 0x000fe20008000000 */
[----:B--2---:R-:W-:Y:S01]  /*35c0*/  ULEA UR14, UR14, UR4, 0x18 ;  /* 0x000000040e0e7291 */ /* 0x004fe2000f8ec0ff */
[----:B------:R-:W2:Y:S03]  /*35d0*/  LDCU UR4, c[0x0][0x38c] ;  /* 0x00007180ff0477ac */ /* 0x000ea60008000800 */
[----:B------:R-:W-:-:S02]  /*35e0*/  UIADD3 UR19, UPT, UPT, UR14, 0x6400, URZ ;  /* 0x000064000e137890 */ /* 0x000fc4000fffe0ff */
[----:B------:R-:W-:-:S03]  /*35f0*/  UIADD3 UR20, UPT, UPT, UR14, 0x22400, URZ ;  /* 0x000224000e147890 */ /* 0x000fc6000fffe0ff */
[----:B-1----:R-:W1:Y:S01]  /*3600*/  LDS R0, [UR14+0x140] ;  /* 0x0001400eff007984 */ /* 0x002e620008000800 */
[----:B------:R-:W-:Y:S02]  /*3610*/  UIADD3 UR21, UPT, UPT, UR14, 0x30400, URZ ;  /* 0x000304000e157890 */ /* 0x000fe4000fffe0ff */
[----:B------:R-:W-:Y:S02]  /*3620*/  UIADD3 UR22, UPT, UPT, UR14, 0x33c00, URZ ;  /* 0x00033c000e167890 */ /* 0x000fe4000fffe0ff */
[----:B------:R-:W-:Y:S02]  /*3630*/  USHF.R.U32.HI UR19, URZ, 0x4, UR19 ;  /* 0x00000004ff137899 */ /* 0x000fe40008011613 */
[----:B------:R-:W-:Y:S02]  /*3640*/  USHF.R.U32.HI UR20, URZ, 0x4, UR20 ;  /* 0x00000004ff147899 */ /* 0x000fe40008011614 */
[----:B------:R-:W-:Y:S02]  /*3650*/  USHF.R.U32.HI UR21, URZ, 0x4, UR21 ;  /* 0x00000004ff157899 */ /* 0x000fe40008011615 */
[----:B--2---:R-:W-:-:S02]  /*3660*/  UIADD3 UR4, UPT, UPT, UR4, 0xff, URZ ;  /* 0x000000ff04047890 */ /* 0x004fc4000fffe0ff */
[----:B------:R-:W-:Y:S02]  /*3670*/  USHF.R.U32.HI UR22, URZ, 0x4, UR22 ;  /* 0x00000004ff167899 */ /* 0x000fe40008011616 */
[----:B------:R-:W-:Y:S02]  /*3680*/  USHF.R.S32.HI UR13, URZ, 0x1f, UR4 ;  /* 0x0000001fff0d7899 */ /* 0x000fe40008011404 */
[----:B------:R-:W-:Y:S02]  /*3690*/  ULOP3.LUT UR19, UR19, 0x3fff, URZ, 0xc0, !UPT ;  /* 0x00003fff13137892 */ /* 0x000fe4000f8ec0ff */
[----:B------:R-:W-:Y:S02]  /*36a0*/  ULEA.HI UR13, UR13, UR4, URZ, 0x8 ;  /* 0x000000040d0d7291 */ /* 0x000fe4000f8f40ff */
[----:B------:R-:W-:Y:S02]  /*36b0*/  ULOP3.LUT UR20, UR20, 0x3fff, URZ, 0xc0, !UPT ;  /* 0x00003fff14147892 */ /* 0x000fe4000f8ec0ff */
[----:B------:R-:W-:-:S02]  /*36c0*/  USHF.R.S32.HI UR13, URZ, 0x8, UR13 ;  /* 0x00000008ff0d7899 */ /* 0x000fc4000801140d */
[----:B------:R-:W-:Y:S02]  /*36d0*/  ULOP3.LUT UR21, UR21, 0x3fff, URZ, 0xc0, !UPT ;  /* 0x00003fff15157892 */ /* 0x000fe4000f8ec0ff */
[----:B------:R-:W-:Y:S02]  /*36e0*/  UISETP.LT.AND UP0, UPT, UR13, 0x1, UPT ;  /* 0x000000010d00788c */ /* 0x000fe4000bf01270 */
[----:B------:R-:W-:Y:S02]  /*36f0*/  ULOP3.LUT UR22, UR22, 0x3fff, URZ, 0xc0, !UPT ;  /* 0x00003fff16167892 */ /* 0x000fe4000f8ec0ff */
[----:B------:R-:W-:Y:S02]  /*3700*/  USEL UR18, UR13, 0x1, !UP0 ;  /* 0x000000010d127887 */ /* 0x000fe4000c000000 */
[----:B------:R-:W-:Y:S02]  /*3710*/  ULOP3.LUT UR19, UR19, 0x10000, URZ, 0xfc, !UPT ;  /* 0x0001000013137892 */ /* 0x000fe4000f8efcff */
[----:B------:R-:W-:-:S02]  /*3720*/  ULOP3.LUT UR20, UR20, 0x10000, URZ, 0xfc, !UPT ;  /* 0x0001000014147892 */ /* 0x000fc4000f8efcff */
[----:B------:R-:W-:Y:S02]  /*3730*/  ULOP3.LUT UR21, UR21, 0x10000, URZ, 0xfc, !UPT ;  /* 0x0001000015157892 */ /* 0x000fe4000f8efcff */
[----:B------:R-:W-:Y:S01]  /*3740*/  ULOP3.LUT UR22, UR22, 0x10000, URZ, 0xfc, !UPT ;  /* 0x0001000016167892 */ /* 0x000fe2000f8efcff */
[----:B-1----:R-:W-:Y:S01]  /*3750*/  R2UR UR32, R0 ;  /* 0x00000000002072ca */ /* 0x002fe200000e0000 */
[----:B------:R-:W-:Y:S01]  /*3760*/  UIADD3 UR18, UPT, UPT, -UR18, URZ, URZ ;  /* 0x000000ff12127290 */ /* 0x000fe2000fffe1ff */
[----:B------:R-:W1:Y:S11]  /*3770*/  LDC R0, c[0x0][0x374] ;  /* 0x0000dd00ff007b82 */ /* 0x000e760000000800 */
[----:B------:R-:W-:Y:S01]  /*3780*/  IMAD.U32 R2, RZ, RZ, UR32 ;  /* 0x00000020ff027e24 */ /* 0x000fe2000f8e00ff */
[----:B------:R-:W-:-:S02]  /*3790*/  UIADD3 UR10, UPT, UPT, UR32, 0x80, URZ ;  /* 0x00000080200a7890 */ /* 0x000fc4000fffe0ff */
[----:B------:R-:W-:Y:S01]  /*37a0*/  UIADD3 UR8, UPT, UPT, UR32, 0x84, URZ ;  /* 0x0000008420087890 */ /* 0x000fe2000fffe0ff */
[----:B------:R-:W-:Y:S01]  /*37b0*/  VIADD R2, R2, 0x90 ;  /* 0x0000009002027836 */ /* 0x000fe20000000000 */
[----:B------:R-:W-:Y:S02]  /*37c0*/  UIADD3 UR6, UPT, UPT, UR32, 0x88, URZ ;  /* 0x0000008820067890 */ /* 0x000fe4000fffe0ff */
[----:B------:R-:W-:Y:S02]  /*37d0*/  UIADD3 UR4, UPT, UPT, UR32, 0x8c, URZ ;  /* 0x0000008c20047890 */ /* 0x000fe4000fffe0ff */
[----:B------:R-:W-:Y:S01]  /*37e0*/  R2UR UR12, R2 ;  /* 0x00000000020c72ca */ /* 0x000fe200000e0000 */
[----:B------:R-:W-:Y:S02]  /*37f0*/  USHF.R.U32.HI UR31, URZ, 0x11, UR10 ;  /* 0x00000011ff1f7899 */ /* 0x000fe4000801160a */
[----:B------:R-:W-:Y:S02]  /*3800*/  USHF.R.U32.HI UR30, URZ, 0x11, UR8 ;  /* 0x00000011ff1e7899 */ /* 0x000fe40008011608 */
[----:B------:R-:W-:-:S02]  /*3810*/  USHF.R.U32.HI UR29, URZ, 0x11, UR6 ;  /* 0x00000011ff1d7899 */ /* 0x000fc40008011606 */
[----:B------:R-:W-:Y:S02]  /*3820*/  USHF.R.U32.HI UR28, URZ, 0x11, UR4 ;  /* 0x00000011ff1c7899 */ /* 0x000fe40008011604 */
[----:B------:R-:W-:Y:S02]  /*3830*/  ULOP3.LUT UR31, UR31, 0x6000, URZ, 0xc0, !UPT ;  /* 0x000060001f1f7892 */ /* 0x000fe4000f8ec0ff */
[----:B------:R-:W-:Y:S02]  /*3840*/  ULOP3.LUT UR30, UR30, 0x6000, URZ, 0xc0, !UPT ;  /* 0x000060001e1e7892 */ /* 0x000fe4000f8ec0ff */
[----:B------:R-:W-:Y:S02]  /*3850*/  ULOP3.LUT UR29, UR29, 0x6000, URZ, 0xc0, !UPT ;  /* 0x000060001d1d7892 */ /* 0x000fe4000f8ec0ff */
[----:B------:R-:W-:Y:S02]  /*3860*/  ULOP3.LUT UR28, UR28, 0x6000, URZ, 0xc0, !UPT ;  /* 0x000060001c1c7892 */ /* 0x000fe4000f8ec0ff */
[----:B------:R-:W-:-:S02]  /*3870*/  ULOP3.LUT UR31, UR31, 0x810, URZ, 0xfc, !UPT ;  /* 0x000008101f1f7892 */ /* 0x000fc4000f8efcff */
[----:B------:R-:W-:Y:S02]  /*3880*/  ULOP3.LUT UR30, UR30, 0x810, URZ, 0xfc, !UPT ;  /* 0x000008101e1e7892 */ /* 0x000fe4000f8efcff */
[----:B------:R-:W-:Y:S02]  /*3890*/  ULOP3.LUT UR29, UR29, 0x810, URZ, 0xfc, !UPT ;  /* 0x000008101d1d7892 */ /* 0x000fe4000f8efcff */
[----:B----4-:R-:W-:-:S12]  /*38a0*/  ULOP3.LUT UR28, UR28, 0x810, URZ, 0xfc, !UPT ;  /* 0x000008101c1c7892 */ /* 0x010fd8000f8efcff */
.L_x_75:
[C---:B------:R-:W-:Y:S02]  /*38b0*/  LEA R2, R13.reuse, UR14, 0x3 ;  /* 0x0000000e0d027c11 */ /* 0x040fe4000f8e18ff */
[----:B------:R-:W-:Y:S02]  /*38c0*/  SHF.L.U32 R3, R12, 0x1f, RZ ;  /* 0x0000001f0c037819 */ /* 0x000fe400000006ff */
[----:B------:R-:W-:Y:S02]  /*38d0*/  LEA R4, R13, UR14, 0x4 ;  /* 0x0000000e0d047c11 */ /* 0x000fe4000f8e20ff */
[----:B--2---:R-:W2:Y:S02]  /*38e0*/  SYNCS.PHASECHK.TRANS64.TRYWAIT P0, [R2+URZ+0xb0], R3 ;  /* 0x0000b003020075a7 */ /* 0x004ea400080011ff */
[----:B--2-4-:R-:W-:Y:S05]  /*38f0*/  @!P0 BRA `(.L_x_67) ;  /* 0x0000005000188947 */ /* 0x014fea0003800000 */
.L_x_150:
[----:B------:R-:W4:Y:S01]  /*3900*/  LDS.128 R4, [R4+0x120] ;  /* 0x0001200004047984 */ /* 0x000f220000000c00 */
[----:B---3--:R-:W-:Y:S01]  /*3910*/  ISETP.GE.AND P0, PT, R40, 0x1, PT ;  /* 0x000000012800780c */ /* 0x008fe20003f06270 */
[----:B--2---:R-:W-:Y:S01]  /*3920*/  VIADD R2, R2, 0xc0 ;  /* 0x000000c002027836 */ /* 0x004fe20000000000 */
[----:B------:R-:W-:Y:S01]  /*3930*/  @!PT LDS RZ, [RZ] ;  /* 0x00000000fffff984 */ /* 0x000fe20000000800 */
[----:B------:R-:W-:Y:S01]  /*3940*/  @!PT LDS RZ, [RZ] ;  /* 0x00000000fffff984 */ /* 0x000fe20000000800 */
[----:B------:R-:W-:Y:S01]  /*3950*/  @!PT LDS RZ, [RZ] ;  /* 0x00000000fffff984 */ /* 0x000fe20000000800 */
[----:B------:R-:W-:Y:S01]  /*3960*/  @!PT LDS RZ, [RZ] ;  /* 0x00000000fffff984 */ /* 0x000fe20000000800 */
[----:B------:R2:W-:Y:S06]  /*3970*/  MEMBAR.ALL.CTA ;  /* 0x0000000000007992 */ /* 0x0005ec0000008000 */
[----:B--2---:R-:W2:Y:S01]  /*3980*/  FENCE.VIEW.ASYNC.S ;  /* 0x00000000000073c6 */ /* 0x004ea20000000000 */
[----:B------:R-:W-:-:S04]  /*3990*/  PRMT R2, RZ, 0x654, R2 ;  /* 0x00000654ff027816 */ /* 0x000fc80000000002 */
[----:B--2---:R2:W-:Y:S01]  /*39a0*/  SYNCS.ARRIVE.TRANS64.RED.A1T0 RZ, [R2+URZ], RZ ;  /* 0x000000ff02ff79a7 */ /* 0x0045e200081004ff */
[----:B----4-:R-:W-:-:S13]  /*39b0*/  LOP3.LUT P3, RZ, R6, 0x1, RZ, 0xc0, !PT ;  /* 0x0000000106ff7812 */ /* 0x010fda000786c0ff */
[----:B------:R-:W-:Y:S02]  /*39c0*/  @P3 MOV R10, R4 ;  /* 0x00000004000a3202 */ /* 0x000fe40000000f00 */
[----:B------:R-:W-:Y:S01]  /*39d0*/  @P3 LOP3.LUT R9, R5, 0xffff, RZ, 0xc0, !PT ;  /* 0x0000ffff05093812 */ /* 0x000fe200078ec0ff */
[----:B--2---:R-:W-:Y:S06]  /*39e0*/  @!P0 BRA `(.L_x_68) ;  /* 0x0000000000b88947 */ /* 0x004fec0003800000 */
[----:B------:R-:W1:Y:S01]  /*39f0*/  LDC.64 R4, c[0x0][0xf18] ;  /* 0x0003c600ff047b82 */ /* 0x000e620000000a00 */
[----:B------:R-:W-:-:S07]  /*3a00*/  ISETP.NE.AND P0, PT, R40, 0x1, PT ;  /* 0x000000012800780c */ /* 0x000fce0003f05270 */
[----:B------:R-:W2:Y:S08]  /*3a10*/  LDC.64 R6, c[0x0][0xf10] ;  /* 0x0003c400ff067b82 */ /* 0x000eb00000000a00 */
[----:B------:R-:W3:Y:S08]  /*3a20*/  LDC R15, c[0x0][0xf20] ;  /* 0x0003c800ff0f7b82 */ /* 0x000ef00000000800 */
[----:B------:R-:W4:Y:S01]  /*3a30*/  LDC R16, c[0x0][0xf0c] ;  /* 0x0003c300ff107b82 */ /* 0x000f220000000800 */
[----:B-1----:R-:W-:Y:S01]  /*3a40*/  IMAD.HI.U32 R18, R0, R5, RZ ;  /* 0x0000000500127227 */ /* 0x002fe200078e00ff */
[----:B------:R-:W-:-:S03]  /*3a50*/  ISETP.NE.AND P1, PT, R4, 0x1, PT ;  /* 0x000000010400780c */ /* 0x000fc60003f25270 */
[----:B------:R-:W-:-:S03]  /*3a60*/  IMAD.HI.U32 R5, R9, R5, RZ ;  /* 0x0000000509057227 */ /* 0x000fc600078e00ff */
[----:B------:R-:W1:Y:S01]  /*3a70*/  LDC.64 R2, c[0x0][0xf28] ;  /* 0x0003ca00ff027b82 */ /* 0x000e620000000a00 */
[----:B--2---:R-:W-:-:S04]  /*3a80*/  IMAD.HI.U32 R19, R8, R6, RZ ;  /* 0x0000000608137227 */ /* 0x004fc800078e00ff */
[----:B------:R-:W-:Y:S01]  /*3a90*/  IMAD.HI.U32 R20, R10, R6, RZ ;  /* 0x000000060a147227 */ /* 0x000fe200078e00ff */
[----:B------:R-:W-:Y:S02]  /*3aa0*/  SHF.R.U32.HI R19, RZ, R7, R19 ;  /* 0x00000007ff137219 */ /* 0x000fe40000011613 */
[-C--:B---3--:R-:W-:Y:S02]  /*3ab0*/  SHF.R.U32.HI R18, RZ, R15.reuse, R18 ;  /* 0x0000000fff127219 */ /* 0x088fe40000011612 */
[----:B------:R-:W-:Y:S02]  /*3ac0*/  SHF.R.U32.HI R5, RZ, R15, R5 ;  /* 0x0000000fff057219 */ /* 0x000fe40000011605 */
[----:B------:R-:W-:Y:S02]  /*3ad0*/  SEL R18, R0, R18, !P1 ;  /* 0x0000001200127207 */ /* 0x000fe40004800000 */
[----:B------:R-:W-:Y:S02]  /*3ae0*/  SHF.R.U32.HI R20, RZ, R7, R20 ;  /* 0x00000007ff147219 */ /* 0x000fe40000011614 */
[----:B----4-:R-:W-:-:S02]  /*3af0*/  ISETP.NE.AND P2, PT, R16, 0x1, PT ;  /* 0x000000011000780c */ /* 0x010fc40003f45270 */
[----:B------:R-:W-:Y:S02]  /*3b00*/  SEL R5, R9, R5, !P1 ;  /* 0x0000000509057207 */ /* 0x000fe40004800000 */
[----:B------:R-:W-:Y:S02]  /*3b10*/  SEL R19, R8, R19, !P2 ;  /* 0x0000001308137207 */ /* 0x000fe40005000000 */
[----:B------:R-:W-:Y:S01]  /*3b20*/  SEL R20, R10, R20, !P2 ;  /* 0x000000140a147207 */ /* 0x000fe20005000000 */
[----:B-1----:R-:W-:-:S04]  /*3b30*/  IMAD.HI.U32 R17, R18, R2, RZ ;  /* 0x0000000212117227 */ /* 0x002fc800078e00ff */
        /* <DEDUP_REMOVED lines=25> */
.L_x_68:
[----:B------:R-:W2:Y:S02]  /*3cd0*/  LDCU UR5, c[0x0][0xf30] ;  /* 0x0001e600ff0577ac */ /* 0x000ea40008000800 */
[----:B--2---:R-:W-:-:S09]  /*3ce0*/  UISETP.NE.AND UP0, UPT, UR5, 0x1, UPT ;  /* 0x000000010500788c */ /* 0x004fd2000bf05270 */
[----:B------:R-:W-:Y:S05]  /*3cf0*/  BRA.U UP0, `(.L_x_69) ;  /* 0x0000000100387547 */ /* 0x000fea000b800000 */
[----:B------:R-:W2:Y:S08]  /*3d00*/  LDC.64 R4, c[0x0][0xf10] ;  /* 0x0003c400ff047b82 */ /* 0x000eb00000000a00 */
[----:B------:R-:W3:Y:S08]  /*3d10*/  LDC.64 R2, c[0x0][0xf18] ;  /* 0x0003c600ff027b82 */ /* 0x000ef00000000a00 */
[----:B------:R-:W4:Y:S08]  /*3d20*/  LDC R7, c[0x0][0xf0c] ;  /* 0x0003c300ff077b82 */ /* 0x000f300000000800 */
[----:B------:R-:W1:Y:S01]  /*3d30*/  LDC R6, c[0x0][0xf20] ;  /* 0x0003c800ff067b82 */ /* 0x000e620000000800 */
[----:B--2---:R-:W-:-:S05]  /*3d40*/  IMAD.HI.U32 R4, R10, R4, RZ ;  /* 0x000000040a047227 */ /* 0x004fca00078e00ff */
[----:B------:R-:W-:Y:S01]  /*3d50*/  SHF.R.U32.HI R4, RZ, R5, R4 ;  /* 0x00000005ff047219 */ /* 0x000fe20000011604 */
[----:B---3--:R-:W-:Y:S01]  /*3d60*/  IMAD.HI.U32 R3, R9, R3, RZ ;  /* 0x0000000309037227 */ /* 0x008fe200078e00ff */
[----:B------:R-:W-:Y:S02]  /*3d70*/  ISETP.NE.AND P0, PT, R2, 0x1, PT ;  /* 0x000000010200780c */ /* 0x000fe40003f05270 */
[----:B----4-:R-:W-:-:S04]  /*3d80*/  ISETP.NE.AND P1, PT, R7, 0x1, PT ;  /* 0x000000010700780c */ /* 0x010fc80003f25270 */
[----:B------:R-:W-:Y:S02]  /*3d90*/  SEL R4, R10, R4, !P1 ;  /* 0x000000040a047207 */ /* 0x000fe40004800000 */
[----:B-1----:R-:W-:-:S04]  /*3da0*/  SHF.R.U32.HI R3, RZ, R6, R3 ;  /* 0x00000006ff037219 */ /* 0x002fc80000011603 */
[----:B------:R-:W-:-:S05]  /*3db0*/  SEL R3, R9, R3, !P0 ;  /* 0x0000000309037207 */ /* 0x000fca0004000000 */
[----:B------:R-:W-:-:S04]  /*3dc0*/  IMAD.IADD R3, R4, 0x1, -R3 ;  /* 0x0000000104037824 */ /* 0x000fc800078e0a03 */
[----:B------:R-:W-:-:S07]  /*3dd0*/  IMAD R9, R3, R2, R9 ;  /* 0x0000000203097224 */ /* 0x000fce00078e0209 */
.L_x_69:
[----:B------:R-:W2:Y:S01]  /*3de0*/  LDCU UR5, c[0x0][0x38c] ;  /* 0x00007180ff0577ac */ /* 0x000ea20008000800 */
[----:B------:R-:W-:Y:S02]  /*3df0*/  PLOP3.LUT P1, PT, PT, PT, PT, 0x80, 0x8 ;  /* 0x000000000008781c */ /* 0x000fe40003f2f070 */
[----:B------:R-:W-:Y:S01]  /*3e00*/  SHF.L.U32 R2, R14, 0x1f, RZ ;  /* 0x0000001f0e027819 */ /* 0x000fe200000006ff */
[----:B------:R-:W-:Y:S02]  /*3e10*/  ULEA UR15, UR27, UR14, 0x3 ;  /* 0x0000000e1b0f7291 */ /* 0x000fe4000f8e18ff */
[----:B------:R-:W-:Y:S02]  /*3e20*/  ULEA UR16, UR27, UR32, 0x6 ;  /* 0x000000201b107291 */ /* 0x000fe4000f8e30ff */
[----:B--2---:R-:W-:-:S06]  /*3e30*/  UISETP.GE.AND UP0, UPT, UR5, 0x1, UPT ;  /* 0x000000010500788c */ /* 0x004fcc000bf06270 */
[----:B------:R-:W-:-:S05]  /*3e40*/  PLOP3.LUT P0, PT, PT, PT, UP0, 0x80, 0x8 ;  /* 0x000000000008781c */ /* 0x000fca0003f0f008 */
[----:B------:R-:W-:-:S08]  /*3e50*/  @UP0 ULEA UR5, UR26, UR14, 0x3 ;  /* 0x0000000e1a050291 */ /* 0x000fd0000f8e18ff */
[----:B------:R-:W-:-:S04]  /*3e60*/  @P0 SHF.L.U32 R3, R11, 0x1f, RZ ;  /* 0x0000001f0b030819 */ /* 0x000fc800000006ff */
[----:B------:R2:W3:Y:S01]  /*3e70*/  @P0 SYNCS.PHASECHK.TRANS64.TRYWAIT P1, [UR5], R3 ;  /* 0x00000003ff0005a7 */ /* 0x0004e20008021105 */
[----:B------:R-:W4:Y:S01]  /*3e80*/  SYNCS.PHASECHK.TRANS64.TRYWAIT P0, [UR15+0xe0], R2 ;  /* 0x0000e002ff0075a7 */ /* 0x000f22000800110f */
[----:B--2---:R-:W-:-:S04]  /*3e90*/  LEA.HI R3, R24, R24, RZ, 0x1 ;  /* 0x0000001818037211 */ /* 0x004fc800078f08ff */
[----:B------:R-:W-:-:S05]  /*3ea0*/  LOP3.LUT R3, R3, 0x7ffffffe, RZ, 0xc0, !PT ;  /* 0x7ffffffe03037812 */ /* 0x000fca00078ec0ff */
[----:B------:R-:W-:-:S05]  /*3eb0*/  IMAD.IADD R3, R24, 0x1, -R3 ;  /* 0x0000000118037824 */ /* 0x000fca00078e0a03 */
[----:B------:R-:W-:-:S13]  /*3ec0*/  R2UR UR11, R3 ;  /* 0x00000000030b72ca */ /* 0x000fda00000e0000 */
[----:B------:R-:W-:Y:S01]  /*3ed0*/  ULEA UR11, UR11, UR12, 0x1 ;  /* 0x0000000c0b0b7291 */ /* 0x000fe2000f8e08ff */
[----:B---34-:R-:W-:Y:S11]  /*3ee0*/  @!P0 BRA `(.L_x_70) ;  /* 0x0000004800b08947 */ /* 0x018ff60003800000 */
.L_x_152:
[----:B------:R-:W-:Y:S01]  /*3ef0*/  IADD3 R13, PT, PT, R13, 0x1, RZ ;  /* 0x000000010d0d7810 */ /* 0x000fe20007ffe0ff */
[----:B------:R-:W-:Y:S06]  /*3f00*/  BRA.U !UP0, `(.L_x_71) ;  /* 0x0000000508807547 */ /* 0x000fec000b800000 */
[----:B------:R-:W-:Y:S02]  /*3f10*/  UIADD3 UR9, UPT, UPT, UR11, 0x4, URZ ;  /* 0x000000040b097890 */ /* 0x000fe4000fffe0ff */
[----:B------:R-:W-:Y:S02]  /*3f20*/  UIADD3 UR7, UPT, UPT, UR11, 0x8, URZ ;  /* 0x000000080b077890 */ /* 0x000fe4000fffe0ff */
[----:B------:R-:W-:Y:S02]  /*3f30*/  UIADD3 UR5, UPT, UPT, UR11, 0xc, URZ ;  /* 0x0000000c0b057890 */ /* 0x000fe4000fffe0ff */
        /* <DEDUP_REMOVED lines=11> */
[----:B------:R-:W-:Y:S02]  /*3ff0*/  ULOP3.LUT UR34, UR34, 0x480, URZ, 0xfc, !UPT ;  /* 0x0000048022227892 */ /* 0x000fe4000f8efcff */
[----:B------:R-:W-:Y:S02]  /*4000*/  UPRMT UR53, UR52, 0x5410, UR31 ;  /* 0x0000541034357896 */ /* 0x000fe4000800001f */
[----:B------:R-:W-:Y:S02]  /*4010*/  UPRMT UR47, UR46, 0x5410, UR30 ;  /* 0x000054102e2f7896 */ /* 0x000fe4000800001e */
[----:B------:R-:W-:-:S02]  /*4020*/  UPRMT UR41, UR40, 0x5410, UR29 ;  /* 0x0000541028297896 */ /* 0x000fc4000800001d */
[----:B------:R-:W-:Y:S01]  /*4030*/  UPRMT UR35, UR34, 0x5410, UR28 ;  /* 0x0000541022237896 */ /* 0x000fe2000800001c */
[----:B------:R-:W-:Y:S01]  /*4040*/  UMOV UR33, URZ ;  /* 0x000000ff00217c82 */ /* 0x000fe20008000000 */
[----:B------:R-:W-:Y:S01]  /*4050*/  UMOV UR25, UR18 ;  /* 0x0000001200197c82 */ /* 0x000fe20008000000 */
[----:B------:R-:W-:Y:S01]  /*4060*/  UMOV UR24, UR13 ;  /* 0x0000000d00187c82 */ /* 0x000fe20008000000 */
[----:B------:R-:W-:Y:S01]  /*4070*/  UMOV UR59, UR26 ;  /* 0x0000001a003b7c82 */ /* 0x000fe20008000000 */
[----:B------:R-:W-:Y:S01]  /*4080*/  UMOV UR52, URZ ;  /* 0x000000ff00347c82 */ /* 0x000fe20008000000 */
[----:B------:R-:W-:Y:S01]  /*4090*/  UMOV UR46, URZ ;  /* 0x000000ff002e7c82 */ /* 0x000fe20008000000 */
[----:B------:R-:W-:Y:S01]  /*40a0*/  UMOV UR40, URZ ;  /* 0x000000ff00287c82 */ /* 0x000fe20008000000 */
[----:B------:R-:W-:-:S05]  /*40b0*/  UMOV UR34, URZ ;  /* 0x000000ff00227c82 */ /* 0x000fca0008000000 */
.L_x_74:
[----:B------:R-:W-:Y:S02]  /*40c0*/  UIADD3 UR25, UPT, UPT, UR25, 0x1, URZ ;  /* 0x0000000119197890 */ /* 0x000fe4000fffe0ff */
[----:B---3--:R-:W-:Y:S02]  /*40d0*/  ULEA UR23, UR59, UR14, 0x3 ;  /* 0x0000000e3b177291 */ /* 0x008fe4000f8e18ff */
[----:B------:R-:W-:Y:S01]  /*40e0*/  UISETP.NE.AND UP0, UPT, UR25, URZ, UPT ;  /* 0x000000ff1900728c */ /* 0x000fe2000bf05270 */
[----:B----4-:R-:W-:Y:S10]  /*40f0*/  @P1 BRA `(.L_x_72) ;  /* 0x00000000000c1947 */ /* 0x010ff40003800000 */
[----:B--2---:R-:W-:Y:S04]  /*4100*/  SHF.L.U32 R3, R11, 0x1f, RZ ;  /* 0x0000001f0b037819 */ /* 0x004fe800000006ff */
[----:B------:R-:W2:Y:S02]  /*4110*/  SYNCS.PHASECHK.TRANS64.TRYWAIT P0, [UR23], R3 ;  /* 0x00000003ff0075a7 */ /* 0x000ea40008001117 */
[----:B--2---:R-:W-:Y:S05]  /*4120*/  @!P0 BRA `(.L_x_73) ;  /* 0x0000004800388947 */ /* 0x004fea0003800000 */
.L_x_72:
[----:B------:R-:W-:Y:S01]  /*4130*/  UISETP.NE.AND UP1, UPT, UR24, 0x1, UPT ;  /* 0x000000011800788c */ /* 0x000fe2000bf25270 */
[----:B------:R-:W-:Y:S01]  /*4140*/  PLOP3.LUT P1, PT, PT, PT, PT, 0x80, 0x8 ;  /* 0x000000000008781c */ /* 0x000fe20003f2f070 */
[----:B------:R-:W-:Y:S02]  /*4150*/  UIADD3 UR26, UPT, UPT, UR59, 0x1, URZ ;  /* 0x000000013b1a7890 */ /* 0x000fe4000fffe0ff */
[----:B------:R-:W-:Y:S02]  /*4160*/  ULEA UR66, UR59, UR21, 0x7 ;  /* 0x000000153b427291 */ /* 0x000fe4000f8e38ff */
[----:B------:R-:W-:Y:S01]  /*4170*/  UISETP.NE.AND UP2, UPT, UR26, 0x7, UPT ;  /* 0x000000071a00788c */ /* 0x000fe2000bf45270 */
[----:B------:R-:W-:Y:S01]  /*4180*/  PLOP3.LUT P0, PT, PT, PT, UP1, 0x80, 0x8 ;  /* 0x000000000008781c */ /* 0x000fe20003f0f018 */
[----:B------:R-:W-:Y:S02]  /*4190*/  ULEA UR58, UR59, UR22, 0x7 ;  /* 0x000000163b3a7291 */ /* 0x000fe4000f8e38ff */
[----:B------:R-:W-:Y:S02]  /*41a0*/  USEL UR37, URZ, 0x1, UP2 ;  /* 0x00000001ff257887 */ /* 0x000fe40009000000 */
[----:B------:R-:W-:Y:S02]  /*41b0*/  USEL UR26, UR26, URZ, UP2 ;  /* 0x000000ff1a1a7287 */ /* 0x000fe40009000000 */
[----:B------:R-:W-:Y:S02]  /*41c0*/  UIADD3 UR68, UPT, UPT, UR66, 0x20, URZ ;  /* 0x0000002042447890 */ /* 0x000fe4000fffe0ff */
[----:B------:R-:W-:Y:S01]  /*41d0*/  @UP1 ULEA UR36, UR26, UR14, 0x3 ;  /* 0x0000000e1a241291 */ /* 0x000fe2000f8e18ff */
[----:B------:R-:W-:Y:S01]  /*41e0*/  LOP3.LUT R11, R11, UR37, RZ, 0x3c, !PT ;  /* 0x000000250b0b7c12 */ /* 0x000fe2000f8e3cff */
[----:B------:R-:W-:Y:S02]  /*41f0*/  UIADD3 UR70, UPT, UPT, UR66, 0x40, URZ ;  /* 0x0000004042467890 */ /* 0x000fe4000fffe0ff */
[----:B------:R-:W-:Y:S01]  /*4200*/  UIADD3 UR72, UPT, UPT, UR66, 0x60, URZ ;  /* 0x0000006042487890 */ /* 0x000fe2000fffe0ff */
[----:B--2---:R-:W-:Y:S01]  /*4210*/  @P0 SHF.L.U32 R2, R11, 0x1f, RZ ;  /* 0x0000001f0b020819 */ /* 0x004fe200000006ff */
[----:B------:R-:W-:Y:S02]  /*4220*/  ULEA UR56, UR59, UR20, 0x9 ;  /* 0x000000143b387291 */ /* 0x000fe4000f8e48ff */
[----:B------:R-:W-:Y:S01]  /*4230*/  ULEA UR54, UR59, UR19, 0xa ;  /* 0x000000133b367291 */ /* 0x000fe2000f8e50ff */
[----:B------:R3:W4:Y:S01]  /*4240*/  @P0 SYNCS.PHASECHK.TRANS64.TRYWAIT P1, [UR36], R2 ;  /* 0x00000002ff0005a7 */ /* 0x0007220008021124 */
[----:B------:R-:W-:Y:S02]  /*4250*/  UIADD3 UR60, UPT, UPT, UR58, 0x20, URZ ;  /* 0x000000203a3c7890 */ /* 0x000fe4000fffe0ff */
[----:B------:R-:W-:Y:S02]  /*4260*/  UISETP.NE.U32.AND UP1, UPT, UR33, URZ, UPT ;  /* 0x000000ff2100728c */ /* 0x000fe4000bf25070 */
[----:B------:R-:W-:Y:S02]  /*4270*/  UIADD3 UR62, UPT, UPT, UR58, 0x40, URZ ;  /* 0x000000403a3e7890 */ /* 0x000fe4000fffe0ff */
        /* <DEDUP_REMOVED lines=8> */
[----:B------:R-:W-:Y:S01]  /*4300*/  UIADD3 UR24, UPT, UPT, UR24, -0x1, URZ ;  /* 0xffffffff18187890 */ /* 0x000fe2000fffe0ff */
[----:B------:R-:W-:Y:S01]  /*4310*/  UMOV UR67, 0x4008 ;  /* 0x0000400800437882 */ /* 0x000fe20000000000 */
[----:B------:R-:W-:Y:S01]  /*4320*/  UMOV UR69, 0x4008 ;  /* 0x0000400800457882 */ /* 0x000fe20000000000 */
[----:B------:R-:W-:Y:S01]  /*4330*/  UTCCP.T.S.4x32dp128bit tmem[UR32+0x80], gdesc[UR66] ;  /* 0x00008042200079e7 */ /* 0x000fe20009100000 */
[----:B------:R-:W-:Y:S01]  /*4340*/  UTCCP.T.S.4x32dp128bit tmem[UR32+0x84], gdesc[UR68] ;  /* 0x00008444200079e7 */ /* 0x000fe20009100000 */
[----:B------:R-:W-:Y:S01]  /*4350*/  UMOV UR71, 0x4008 ;  /* 0x0000400800477882 */ /* 0x000fe20000000000 */
[----:B------:R-:W-:Y:S01]  /*4360*/  UMOV UR73, 0x4008 ;  /* 0x0000400800497882 */ /* 0x000fe20000000000 */
[----:B------:R-:W-:Y:S01]  /*4370*/  UTCCP.T.S.4x32dp128bit tmem[UR32+0x88], gdesc[UR70] ;  /* 0x00008846200079e7 */ /* 0x000fe20009100000 */
[----:B------:R-:W-:Y:S01]  /*4380*/  UTCCP.T.S.4x32dp128bit tmem[UR32+0x8c], gdesc[UR72] ;  /* 0x00008c48200079e7 */ /* 0x000fe20009100000 */
[----:B------:R-:W-:Y:S01]  /*4390*/  UMOV UR59, 0x4008 ;  /* 0x00004008003b7882 */ /* 0x000fe20000000000 */
[----:B------:R-:W-:Y:S01]  /*43a0*/  UMOV UR61, 0x4008 ;  /* 0x00004008003d7882 */ /* 0x000fe20000000000 */
[----:B------:R2:W-:Y:S01]  /*43b0*/  UTCCP.T.S.4x32dp128bit tmem[UR32+0x90], gdesc[UR58] ;  /* 0x0000903a200079e7 */ /* 0x0005e20009100000 */
[----:B------:R3:W-:Y:S01]  /*43c0*/  UTCCP.T.S.4x32dp128bit tmem[UR32+0x94], gdesc[UR60] ;  /* 0x0000943c200079e7 */ /* 0x0007e20009100000 */
[----:B------:R-:W-:Y:S01]  /*43d0*/  UMOV UR63, 0x4008 ;  /* 0x00004008003f7882 */ /* 0x000fe20000000000 */
[----:B------:R-:W-:Y:S01]  /*43e0*/  UMOV UR65, 0x4008 ;  /* 0x0000400800417882 */ /* 0x000fe20000000000 */
[----:B------:R3:W-:Y:S01]  /*43f0*/  UTCCP.T.S.4x32dp128bit tmem[UR32+0x98], gdesc[UR62] ;  /* 0x0000983e200079e7 */ /* 0x0007e20009100000 */
[----:B------:R3:W-:Y:S01]  /*4400*/  UTCCP.T.S.4x32dp128bit tmem[UR32+0x9c], gdesc[UR64] ;  /* 0x00009c40200079e7 */ /* 0x0007e20009100000 */
[----:B------:R-:W-:Y:S01]  /*4410*/  UMOV UR57, 0x40004040 ;  /* 0x4000404000397882 */ /* 0x000fe20000000000 */
[----:B------:R-:W-:Y:S01]  /*4420*/  UMOV UR55, 0x40004040 ;  /* 0x4000404000377882 */ /* 0x000fe20000000000 */
[----:B------:R-:W-:Y:S01]  /*4430*/  UMOV UR51, 0x40004040 ;  /* 0x4000404000337882 */ /* 0x000fe20000000000 */
[----:B------:R3:W-:Y:S01]  /*4440*/  UTCOMMA.4X gdesc[UR54], gdesc[UR56], tmem[UR16], tmem[UR52], idesc[UR53], tmem[UR10], UP1 ;  /* 0x800a3438360075ea */ /* 0x0007e20008800010 */
[----:B------:R-:W-:Y:S01]  /*4450*/  UMOV UR49, 0x40004040 ;  /* 0x4000404000317882 */ /* 0x000fe20000000000 */
[----:B------:R-:W-:Y:S01]  /*4460*/  UMOV UR45, 0x40004040 ;  /* 0x40004040002d7882 */ /* 0x000fe20000000000 */
[----:B------:R3:W-:Y:S01]  /*4470*/  UTCOMMA.4X gdesc[UR48], gdesc[UR50], tmem[UR16], tmem[UR46], idesc[UR47], tmem[UR8], UPT ;  /* 0x80082e32300075ea */ /* 0x0007e2000b800010 */
[----:B------:R-:W-:Y:S01]  /*4480*/  UMOV UR43, 0x40004040 ;  /* 0x40004040002b7882 */ /* 0x000fe20000000000 */
[----:B------:R-:W-:Y:S01]  /*4490*/  UMOV UR39, 0x40004040 ;  /* 0x4000404000277882 */ /* 0x000fe20000000000 */
[----:B------:R3:W-:Y:S01]  /*44a0*/  UTCOMMA.4X gdesc[UR42], gdesc[UR44], tmem[UR16], tmem[UR40], idesc[UR41], tmem[UR6], UPT ;  /* 0x8006282c2a0075ea */ /* 0x0007e2000b800010 */
[----:B------:R-:W-:Y:S01]  /*44b0*/  UMOV UR37, 0x40004040 ;  /* 0x4000404000257882 */ /* 0x000fe20000000000 */
[----:B------:R-:W-:Y:S01]  /*44c0*/  UMOV UR33, 0x1 ;  /* 0x0000000100217882 */ /* 0x000fe20000000000 */
[----:B------:R3:W-:Y:S01]  /*44d0*/  UTCOMMA.4X gdesc[UR36], gdesc[UR38], tmem[UR16], tmem[UR34], idesc[UR35], tmem[UR4], UPT ;  /* 0x80042226240075ea */ /* 0x0007e2000b800010 */
[----:B------:R3:W-:Y:S01]  /*44e0*/  UTCBAR.MULTICAST [UR23], URZ, UR17 ;  /* 0x000000ff170073e9 */ /* 0x0007e20008000811 */
[----:B--2---:R-:W-:Y:S01]  /*44f0*/  UMOV UR59, UR26 ;  /* 0x0000001a003b7c82 */ /* 0x004fe20008000000 */
[----:B------:R-:W-:Y:S05]  /*4500*/  BRA.U UP0, `(.L_x_74) ;  /* 0xfffffff900ec7547 */ /* 0x000fea000b83ffff */
.L_x_71:
[----:B------:R-:W-:Y:S01]  /*4510*/  UIADD3 UR27, UPT, UPT, UR27, 0x1, URZ ;  /* 0x000000011b1b7890 */ /* 0x000fe2000fffe0ff */
[----:B------:R-:W-:Y:S01]  /*4520*/  ISETP.NE.AND P0, PT, R13, 0x2, PT ;  /* 0x000000020d00780c */ /* 0x000fe20003f05270 */
[----:B------:R-:W-:Y:S01]  /*4530*/  UIADD3 UR15, UPT, UPT, UR15, 0xd0, URZ ;  /* 0x000000d00f0f7890 */ /* 0x000fe2000fffe0ff */
[----:B------:R-:W-:Y:S01]  /*4540*/  IMAD.IADD R24, R9, 0x1, R86 ;  /* 0x0000000109187824 */ /* 0x000fe200078e0256 */
[----:B------:R-:W-:Y:S01]  /*4550*/  UISETP.NE.AND UP0, UPT, UR27, 0x2, UPT ;  /* 0x000000021b00788c */ /* 0x000fe2000bf05270 */
[----:B--23--:R-:W-:Y:S02]  /*4560*/  SEL R2, RZ, 0x1, P0 ;  /* 0x00000001ff027807 */ /* 0x00cfe40000000000 */
[----:B------:R-:W-:Y:S01]  /*4570*/  SEL R13, R13, RZ, P0 ;  /* 0x000000ff0d0d7207 */ /* 0x000fe20000000000 */
[----:B------:R-:W-:Y:S01]  /*4580*/  USEL UR5, URZ, 0x1, UP0 ;  /* 0x00000001ff057887 */ /* 0x000fe20008000000 */
[----:B------:R-:W-:Y:S01]  /*4590*/  LOP3.LUT R12, R12, R2, RZ, 0x3c, !PT ;  /* 0x000000020c0c7212 */ /* 0x000fe200078e3cff */
[----:B------:R-:W-:Y:S01]  /*45a0*/  USEL UR27, UR27, URZ, UP0 ;  /* 0x000000ff1b1b7287 */ /* 0x000fe20008000000 */
[----:B------:R2:W-:Y:S03]  /*45b0*/  UTCBAR [UR15], URZ ;  /* 0x000000ff0f0073e9 */ /* 0x0005e600080000ff */
[----:B------:R-:W-:Y:S01]  /*45c0*/  LOP3.LUT R14, R14, UR5, RZ, 0x3c, !PT ;  /* 0x000000050e0e7c12 */ /* 0x000fe2000f8e3cff */
[----:B------:R-:W-:Y:S07]  /*45d0*/  @P3 BRA `(.L_x_75) ;  /* 0xfffffff000b43947 */ /* 0x000fee000383ffff */
[----:B------:R-:W3:Y:S01]  /*45e0*/  S2UR UR4, SR_CgaCtaId ;  /* 0x00000000000479c3 */ /* 0x000ee20000008800 */
[----:B------:R-:W-:Y:S01]  /*45f0*/  ELECT P0, URZ, PT ;  /* 0x0000000000ff782f */ /* 0x000fe20003800000 */
[----:B-1----:R-:W-:Y:S01]  /*4600*/  IMAD.MOV.U32 R0, RZ, RZ, 0x1 ;  /* 0x00000001ff007424 */ /* 0x002fe200078e00ff */
[----:B------:R-:W-:Y:S01]  /*4610*/  UIADD3 UR14, UPT, UPT, UR14, 0xe0, URZ ;  /* 0x000000e00e0e7890 */ /* 0x000fe2000fffe0ff */
[----:B------:R-:W-:Y:S01]  /*4620*/  SHF.L.U32 R2, R14, 0x1f, RZ ;  /* 0x0000001f0e027819 */ /* 0x000fe200000006ff */
[----:B------:R-:W-:-:S03]  /*4630*/  UMOV UR5, 0x40 ;  /* 0x0000004000057882 */ /* 0x000fc60000000000 */
[----:B------:R-:W-:Y:S01]  /*4640*/  UVIRTCOUNT.DEALLOC.SMPOOL 0x80 ;  /* 0x000000800000784c */ /* 0x000fe20000000000 */
[----:B---3--:R-:W-:Y:S02]  /*4650*/  ULEA UR4, UR4, UR5, 0x18 ;  /* 0x0000000504047291 */ /* 0x008fe4000f8ec0ff */
[----:B------:R-:W-:-:S07]  /*4660*/  ULEA UR5, UR27, UR14, 0x3 ;  /* 0x0000000e1b057291 */ /* 0x000fce000f8e18ff */
[----:B------:R1:W-:Y:S02]  /*4670*/  @P0 STS.U8 [UR4+0x1c], R0 ;  /* 0x00001c00ff000988 */ /* 0x0003e40008000004 */
[----:B------:R-:W3:Y:S02]  /*4680*/  SYNCS.PHASECHK.TRANS64.TRYWAIT P0, [UR5], R2 ;  /* 0x00000002ff0075a7 */ /* 0x000ee40008001105 */
[----:B-1-3--:R-:W-:Y:S05]  /*4690*/  @!P0 BRA `(.L_x_76) ;  /* 0x0000004000f48947 */ /* 0x00afea0003800000 */
.L_x_155:
        /* <DEDUP_REMOVED lines=9> */
.L_x_157:
[----:B------:R-:W-:Y:S01]  /*4730*/  NOP ;  /* 0x0000000000007918 */ /* 0x000fe20000000000 */
[----:B-1----:R-:W1:Y:S01]  /*4740*/  LDS R0, [UR4+0x14] ;  /* 0x00001404ff007984 */ /* 0x002e620008000800 */
[----:B------:R-:W-:Y:S01]  /*4750*/  ULOP3.LUT UR6, UR32, 0xffff, URZ, 0xc0, !UPT ;  /* 0x0000ffff20067892 */ /* 0x000fe2000f8ec0ff */
[----:B------:R-:W-:Y:S01]  /*4760*/  UMOV UR8, 0xffff ;  /* 0x0000ffff00087882 */ /* 0x000fe20000000000 */
[----:B------:R-:W-:Y:S02]  /*4770*/  UMOV UR5, 0x1 ;  /* 0x0000000100057882 */ /* 0x000fe40000000000 */
[----:B------:R-:W-:-:S04]  /*4780*/  USHF.R.U32.HI UR6, URZ, 0x5, UR6 ;  /* 0x00000005ff067899 */ /* 0x000fc80008011606 */
[----:B------:R-:W-:Y:S02]  /*4790*/  USHF.L.U32 UR8, UR8, UR6, URZ ;  /* 0x0000000608087299 */ /* 0x000fe400080006ff */
[----:B------:R-:W-:-:S04]  /*47a0*/  USHF.L.U32 UR5, UR5, UR6, URZ ;  /* 0x0000000605057299 */ /* 0x000fc800080006ff */
[----:B-1----:R-:W-:-:S04]  /*47b0*/  LOP3.LUT R0, R0, UR8, RZ, 0xc0, !PT ;  /* 0x0000000800007c12 */ /* 0x002fc8000f8ec0ff */
[----:B------:R-:W-:-:S13]  /*47c0*/  ISETP.NE.AND P0, PT, R0, UR8, PT ;  /* 0x0000000800007c0c */ /* 0x000fda000bf05270 */
[----:B------:R-:W-:Y:S05]  /*47d0*/  @P0 BRA `(.L_x_78) ;  /* 0x0000000000580947 */ /* 0x000fea0003800000 */
[----:B------:R-:W1:Y:S02]  /*47e0*/  LDS R0, [UR4+0x18] ;  /* 0x00001804ff007984 */ /* 0x000e640008000800 */
[----:B-1----:R-:W-:-:S04]  /*47f0*/  LOP3.LUT R0, R0, UR5, RZ, 0xc0, !PT ;  /* 0x0000000500007c12 */ /* 0x002fc8000f8ec0ff */
[----:B------:R-:W-:-:S13]  /*4800*/  ISETP.NE.AND P0, PT, R0, UR5, PT ;  /* 0x0000000500007c0c */ /* 0x000fda000bf05270 */
[----:B------:R-:W-:Y:S05]  /*4810*/  @P0 BRA `(.L_x_79) ;  /* 0x00000000003c0947 */ /* 0x000fea0003800000 */
[----:B------:R-:W1:Y:S01]  /*4820*/  S2R R2, SR_LANEID ;  /* 0x0000000000027919 */ /* 0x000e620000000000 */
[----:B------:R-:W-:Y:S01]  /*4830*/  ULOP3.LUT UR8, URZ, UR8, URZ, 0x33, !UPT ;  /* 0x00000008ff087292 */ /* 0x000fe2000f8e33ff */
[----:B------:R-:W-:Y:S02]  /*4840*/  VOTEU.ANY UR7, UPT, PT ;  /* 0x0000000000077886 */ /* 0x000fe400038e0100 */
[----:B------:R-:W-:-:S03]  /*4850*/  UFLO.U32 UR7, UR7 ;  /* 0x00000007000772bd */ /* 0x000fc600080e0000 */
[----:B------:R-:W-:-:S04]  /*4860*/  IMAD.U32 R0, RZ, RZ, UR8 ;  /* 0x00000008ff007e24 */ /* 0x000fc8000f8e00ff */
[----:B------:R3:W2:Y:S02]  /*4870*/  REDUX UR6, R0 ;  /* 0x00000000000673c4 */ /* 0x0006a40000000000 */
[----:B------:R1:W-:Y:S02]  /*4880*/  UTCATOMSWS.AND URZ, UR8 ;  /* 0x0000000800ff79e3 */ /* 0x0003e40008000000 */
[----:B-1----:R-:W-:Y:S02]  /*4890*/  ISETP.EQ.U32.AND P0, PT, R2, UR7, PT ;  /* 0x0000000702007c0c */ /* 0x002fe4000bf02070 */
[----:B---3--:R-:W-:Y:S02]  /*48a0*/  LOP3.LUT R0, RZ, UR5, RZ, 0x33, !PT ;  /* 0x00000005ff007c12 */ /* 0x008fe4000f8e33ff */
[----:B--2---:R-:W-:Y:S02]  /*48b0*/  MOV R2, UR6 ;  /* 0x0000000600027c02 */ /* 0x004fe40008000f00 */
[----:B------:R-:W1:Y:S07]  /*48c0*/  REDUX UR5, R0 ;  /* 0x00000000000573c4 */ /* 0x000e6e0000000000 */
[----:B------:R2:W-:Y:S01]  /*48d0*/  @P0 ATOMS.AND RZ, [UR4+0x14], R2 ;  /* 0x00001402ffff098c */ /* 0x0005e2000a800004 */
[----:B-1----:R-:W-:-:S05]  /*48e0*/  IMAD.U32 R0, RZ, RZ, UR5 ;  /* 0x00000005ff007e24 */ /* 0x002fca000f8e00ff */
[----:B------:R2:W-:Y:S01]  /*48f0*/  @P0 ATOMS.AND RZ, [UR4+0x18], R0 ;  /* 0x00001800ffff098c */ /* 0x0005e2000a800004 */
[----:B------:R-:W-:Y:S05]  /*4900*/  BRA `(.L_x_80) ;  /* 0x0000000000147947 */ /* 0x000fea0003800000 */
.L_x_79:
[----:B------:R-:W-:Y:S02]  /*4910*/  MOV R2, 0x4930 ;  /* 0x0000493000027802 */ /* 0x000fe40000000f00 */
[----:B--2-45:R-:W-:Y:S05]  /*4920*/  CALL.REL.NOINC `($__internal_0_$__cuda_sm10x_tcgen05_guardrail_trap_col_being_dealloced_not_returned_by_alloc) ;  /* 0x00000044005c7944 */ /* 0x034fea0003c00000 */
[----:B------:R-:W-:Y:S05]  /*4930*/  BRA `(.L_x_80) ;  /* 0x0000000000087947 */ /* 0x000fea0003800000 */
.L_x_78:
[----:B------:R-:W-:Y:S02]  /*4940*/  MOV R2, 0x4960 ;  /* 0x0000496000027802 */ /* 0x000fe40000000f00 */
[----:B--2-45:R-:W-:Y:S05]  /*4950*/  CALL.REL.NOINC `($__internal_2_$__cuda_sm10x_tcgen05_guardrail_trap_unallocated_columns_being_dealloced) ;  /* 0x0000004400687944 */ /* 0x034fea0003c00000 */
.L_x_80:
[----:B------:R-:W-:Y:S01]  /*4960*/  NOP ;  /* 0x0000000000007918 */ /* 0x000fe20000000000 */
[----:B------:R-:W-:Y:S05]  /*4970*/  EXIT ;  /* 0x000000000000794d */ /* 0x000fea0003800000 */
.L_x_62:
[----:B------:R-:W-:-:S09]  /*4980*/  UISETP.NE.OR UP4, UPT, UR7, 0x3, !UP4 ;  /* 0x000000030700788c */ /* 0x000fd2000e785670 */
[----:B------:R-:W-:Y:S05]  /*4990*/  BRA.U UP4, `(.L_x_81) ;  /* 0x0000000d049c7547 */ /* 0x000fea000b800000 */
[----:B------:R-:W1:Y:S01]  /*49a0*/  LDC R0, c[0x0][0xf30] ;  /* 0x0003cc00ff007b82 */ /* 0x000e620000000800 */
[----:B------:R-:W-:Y:S01]  /*49b0*/  IMAD.MOV.U32 R34, RZ, RZ, 0x1 ;  /* 0x00000001ff227424 */ /* 0x000fe200078e00ff */
[----:B------:R-:W-:Y:S01]  /*49c0*/  CS2R R30, SRZ ;  /* 0x00000000001e7805 */ /* 0x000fe2000001ff00 */
[----:B------:R-:W-:Y:S01]  /*49d0*/  IMAD.MOV.U32 R28, RZ, RZ, 0x2000 ;  /* 0x00002000ff1c7424 */ /* 0x000fe200078e00ff */
[----:B------:R-:W-:Y:S01]  /*49e0*/  UMOV UR4, 0x400 ;  /* 0x0000040000047882 */ /* 0x000fe20000000000 */
[----:B------:R-:W-:Y:S02]  /*49f0*/  UPLOP3.LUT UP0, UPT, UPT, UPT, UPT, 0x40, 0x4 ;  /* 0x000000000004789c */ /* 0x000fe40003f0e870 */
[----:B------:R-:W-:Y:S01]  /*4a00*/  ULEA UR4, UR37, UR4, 0x18 ;  /* 0x0000000425047291 */ /* 0x000fe2000f8ec0ff */
[----:B------:R-:W2:Y:S01]  /*4a10*/  LDC R27, c[0x0][0x370] ;  /* 0x0000dc00ff1b7b82 */ /* 0x000ea20000000800 */
[----:B------:R-:W-:-:S07]  /*4a20*/  UMOV UR8, URZ ;  /* 0x000000ff00087c82 */ /* 0x000fce0008000000 */
[----:B------:R-:W4:Y:S08]  /*4a30*/  LDC R3, c[0x0][0xf0c] ;  /* 0x0003c300ff037b82 */ /* 0x000f300000000800 */
[----:B------:R-:W2:Y:S01]  /*4a40*/  LDC R25, c[0x0][0xf20] ;  /* 0x0003c800ff197b82 */ /* 0x000ea20000000800 */
[----:B-1----:R-:W-:-:S07]  /*4a50*/  ISETP.NE.AND P1, PT, R0, 0x1, PT ;  /* 0x000000010000780c */ /* 0x002fce0003f25270 */
[----:B------:R-:W1:Y:S08]  /*4a60*/  LDC.64 R32, c[0x0][0x348] ;  /* 0x0000d200ff207b82 */ /* 0x000e700000000a00 */
[----:B------:R-:W1:Y:S08]  /*4a70*/  LDC.64 R18, c[0x0][0xf10] ;  /* 0x0003c400ff127b82 */ /* 0x000e700000000a00 */
[----:B------:R-:W1:Y:S08]  /*4a80*/  LDC.64 R6, c[0x0][0xf18] ;  /* 0x0003c600ff067b82 */ /* 0x000e700000000a00 */
[----:B------:R-:W1:Y:S08]  /*4a90*/  LDC.64 R14, c[0x0][0xc88] ;  /* 0x00032200ff0e7b82 */ /* 0x000e700000000a00 */
[----:B------:R-:W1:Y:S08]  /*4aa0*/  LDC.64 R4, c[0x0][0xf28] ;  /* 0x0003ca00ff047b82 */ /* 0x000e700000000a00 */
[----:B------:R-:W1:Y:S08]  /*4ab0*/  LDC.64 R16, c[0x0][0xc90] ;  /* 0x00032400ff107b82 */ /* 0x000e700000000a00 */
[----:B--2-4-:R-:W1:Y:S02]  /*4ac0*/  LDC R26, c[0x0][0x374] ;  /* 0x0000dd00ff1a7b82 */ /* 0x014e640000000800 */
.L_x_90:
[C---:B------:R-:W-:Y:S02]  /*4ad0*/  LEA R0, R31.reuse, UR4, 0x3 ;  /* 0x000000041f007c11 */ /* 0x040fe4000f8e18ff */
[----:B------:R-:W-:Y:S02]  /*4ae0*/  SHF.L.U32 R2, R30, 0x1f, RZ ;  /* 0x0000001f1e027819 */ /* 0x000fe400000006ff */
[----:B------:R-:W-:Y:S02]  /*4af0*/  LEA R20, R31, UR4, 0x4 ;  /* 0x000000041f147c11 */ /* 0x000fe4000f8e20ff */
[----:B--2---:R-:W2:Y:S02]  /*4b00*/  SYNCS.PHASECHK.TRANS64.TRYWAIT P0, [R0+URZ+0xb0], R2 ;  /* 0x0000b002000075a7 */ /* 0x004ea400080011ff */
[----:B--2---:R-:W-:Y:S05]  /*4b10*/  @!P0 BRA `(.L_x_82) ;  /* 0x0000004000048947 */ /* 0x004fea0003800000 */
.L_x_158:
[----:B---3--:R-:W-:Y:S01]  /*4b20*/  ISETP.GE.AND P0, PT, R40, 0x1, PT ;  /* 0x000000012800780c */ /* 0x008fe20003f06270 */
[----:B------:R-:W3:Y:S01]  /*4b30*/  LDS.128 R20, [R20+0x120] ;  /* 0x0001200014147984 */ /* 0x000ee20000000c00 */
[----:B--2---:R-:W-:Y:S01]  /*4b40*/  VIADD R0, R0, 0xc0 ;  /* 0x000000c000007836 */ /* 0x004fe20000000000 */
[----:B------:R-:W-:Y:S01]  /*4b50*/  @!PT LDS RZ, [RZ] ;  /* 0x00000000fffff984 */ /* 0x000fe20000000800 */
[----:B------:R-:W-:Y:S01]  /*4b60*/  @!PT LDS RZ, [RZ] ;  /* 0x00000000fffff984 */ /* 0x000fe20000000800 */
[----:B------:R-:W-:Y:S01]  /*4b70*/  @!PT LDS RZ, [RZ] ;  /* 0x00000000fffff984 */ /* 0x000fe20000000800 */
[----:B------:R-:W-:Y:S01]  /*4b80*/  @!PT LDS RZ, [RZ] ;  /* 0x00000000fffff984 */ /* 0x000fe20000000800 */
[----:B------:R2:W-:Y:S06]  /*4b90*/  MEMBAR.ALL.CTA ;  /* 0x0000000000007992 */ /* 0x0005ec0000008000 */
[----:B--2---:R-:W2:Y:S01]  /*4ba0*/  FENCE.VIEW.ASYNC.S ;  /* 0x00000000000073c6 */ /* 0x004ea20000000000 */
[----:B------:R-:W-:Y:S04]  /*4bb0*/  PRMT R0, RZ, 0x654, R0 ;  /* 0x00000654ff007816 */ /* 0x000fe80000000000 */
[----:B--2---:R2:W-:Y:S01]  /*4bc0*/  SYNCS.ARRIVE.TRANS64.RED.A1T0 RZ, [R0+URZ], RZ ;  /* 0x000000ff00ff79a7 */ /* 0x0045e200081004ff */
[----:B---3--:R-:W-:Y:S11]  /*4bd0*/  LOP3.LUT P3, RZ, R22, 0x1, RZ, 0xc0, !PT ;  /* 0x0000000116ff7812 */ /* 0x008ff6000786c0ff */
[----:B------:R-:W-:Y:S02]  /*4be0*/  @!UPT UIADD3 URZ, UPT, UPT, URZ, URZ, URZ ;  /* 0x000000fffffff290 */ /* 0x000fe4000fffe0ff */
[----:B------:R-:W-:Y:S02]  /*4bf0*/  @P3 MOV R11, R20 ;  /* 0x00000014000b3202 */ /* 0x000fe40000000f00 */
[----:B------:R-:W-:Y:S01]  /*4c00*/  @P3 LOP3.LUT R10, R21, 0xffff, RZ, 0xc0, !PT ;  /* 0x0000ffff150a3812 */ /* 0x000fe200078ec0ff */
[----:B--2---:R-:W-:Y:S06]  /*4c10*/  @!P0 BRA `(.L_x_83) ;  /* 0x0000000000a48947 */ /* 0x004fec0003800000 */
[----:B-1----:R-:W-:Y:S01]  /*4c20*/  IMAD.HI.U32 R0, R26, R7, RZ ;  /* 0x000000071a007227 */ /* 0x002fe200078e00ff */
[----:B------:R-:W-:Y:S02]  /*4c30*/  ISETP.NE.AND P0, PT, R6, 0x1, PT ;  /* 0x000000010600780c */ /* 0x000fe40003f05270 */
[----:B------:R-:W-:Y:S01]  /*4c40*/  ISETP.NE.AND P2, PT, R40, 0x1, PT ;  /* 0x000000012800780c */ /* 0x000fe20003f45270 */
[----:B------:R-:W-:Y:S01]  /*4c50*/  IMAD.HI.U32 R9, R27, R18, RZ ;  /* 0x000000121b097227 */ /* 0x000fe200078e00ff */
[----:B------:R-:W-:Y:S02]  /*4c60*/  SHF.R.U32.HI R0, RZ, R25, R0 ;  /* 0x00000019ff007219 */ /* 0x000fe40000011600 */
[----:B------:R-:W-:Y:S01]  /*4c70*/  ISETP.NE.AND P4, PT, R3, 0x1, PT ;  /* 0x000000010300780c */ /* 0x000fe20003f85270 */
[----:B------:R-:W-:Y:S01]  /*4c80*/  IMAD.HI.U32 R13, R10, R7, RZ ;  /* 0x000000070a0d7227 */ /* 0x000fe200078e00ff */
[----:B------:R-:W-:Y:S02]  /*4c90*/  SHF.R.U32.HI R9, RZ, R19, R9 ;  /* 0x00000013ff097219 */ /* 0x000fe40000011609 */
[----:B------:R-:W-:Y:S01]  /*4ca0*/  SEL R0, R26, R0, !P0 ;  /* 0x000000001a007207 */ /* 0x000fe20004000000 */
[----:B------:R-:W-:Y:S01]  /*4cb0*/  IMAD.HI.U32 R12, R11, R18, RZ ;  /* 0x000000120b0c7227 */ /* 0x000fe200078e00ff */
[----:B------:R-:W-:Y:S03]  /*4cc0*/  SEL R9, R27, R9, !P4 ;  /* 0x000000091b097207 */ /* 0x000fe60006000000 */
[-C--:B------:R-:W-:Y:S01]  /*4cd0*/  IMAD.HI.U32 R8, R0, R4.reuse, RZ ;  /* 0x0000000400087227 */ /* 0x080fe200078e00ff */
[----:B------:R-:W-:Y:S03]  /*4ce0*/  SHF.R.U32.HI R12, RZ, R19, R12 ;  /* 0x00000013ff0c7219 */ /* 0x000fe6000001160c */
[----:B------:R-:W-:Y:S01]  /*4cf0*/  IMAD.HI.U32 R2, R9, R4, RZ ;  /* 0x0000000409027227 */ /* 0x000fe200078e00ff */
[----:B------:R-:W-:Y:S02]  /*4d00*/  @P2 SHF.R.U32.HI R0, RZ, R5, R8 ;  /* 0x00000005ff002219 */ /* 0x000fe40000011608 */
[----:B------:R-:W-:Y:S02]  /*4d10*/  SHF.R.U32.HI R8, RZ, R25, R13 ;  /* 0x00000019ff087219 */ /* 0x000fe4000001160d */
[----:B------:R-:W-:Y:S01]  /*4d20*/  @P2 SHF.R.U32.HI R9, RZ, R5, R2 ;  /* 0x00000005ff092219 */ /* 0x000fe20000011602 */
[----:B------:R-:W-:Y:S01]  /*4d30*/  IMAD R0, R40, R0, RZ ;  /* 0x0000000028007224 */ /* 0x000fe200078e02ff */
[----:B------:R-:W-:Y:S02]  /*4d40*/  SEL R8, R10, R8, !P0 ;  /* 0x000000080a087207 */ /* 0x000fe40004000000 */
[----:B------:R-:W-:Y:S01]  /*4d50*/  SEL R2, R11, R12, !P4 ;  /* 0x0000000c0b027207 */ /* 0x000fe20006000000 */
[----:B------:R-:W-:Y:S01]  /*4d60*/  IMAD R12, R40, R9, RZ ;  /* 0x00000009280c7224 */ /* 0x000fe200078e02ff */
[C---:B------:R-:W-:Y:S01]  /*4d70*/  ISETP.GE.AND P0, PT, R8.reuse, R0, PT ;  /* 0x000000000800720c */ /* 0x040fe20003f06270 */
[----:B------:R-:W-:Y:S03]  /*4d80*/  IMAD.HI.U32 R0, R8, R4, RZ ;  /* 0x0000000408007227 */ /* 0x000fe600078e00ff */
[----:B------:R-:W-:Y:S02]  /*4d90*/  ISETP.GE.OR P0, PT, R2, R12, P0 ;  /* 0x0000000c0200720c */ /* 0x000fe40000706670 */
[-C--:B------:R-:W-:Y:S04]  /*4da0*/  SHF.R.U32.HI R0, RZ, R5.reuse, R0 ;  /* 0x00000005ff007219 */ /* 0x080fe80000011600 */
[----:B------:R-:W-:Y:S05]  /*4db0*/  SEL R13, R8, R0, !P2 ;  /* 0x00000000080d7207 */ /* 0x000fea0005000000 */
[----:B------:R-:W-:Y:S02]  /*4dc0*/  IMAD.MOV R12, RZ, RZ, -R13 ;  /* 0x000000ffff0c7224 */ /* 0x000fe400078e0a0d */
[----:B------:R-:W-:Y:S04]  /*4dd0*/  @!P0 IMAD.HI.U32 R0, R2, R4, RZ ;  /* 0x0000000402008227 */ /* 0x000fe800078e00ff */
[----:B------:R-:W-:Y:S01]  /*4de0*/  IMAD R12, R40, R12, R8 ;  /* 0x0000000c280c7224 */ /* 0x000fe200078e0208 */
[----:B------:R-:W-:Y:S04]  /*4df0*/  @!P0 SHF.R.U32.HI R0, RZ, R5, R0 ;  /* 0x00000005ff008219 */ /* 0x000fe80000011600 */
[----:B------:R-:W-:Y:S04]  /*4e00*/  @!P0 SEL R0, R2, R0, !P2 ;  /* 0x0000000002008207 */ /* 0x000fe80005000000 */
[----:B------:R-:W-:Y:S01]  /*4e10*/  @!P0 IADD3 R13, PT, PT, R13, -R0, RZ ;  /* 0x800000000d0d8210 */ /* 0x000fe20007ffe0ff */
[----:B------:R-:W-:Y:S01]  /*4e20*/  @!P0 IMAD R0, R9, R12, R0 ;  /* 0x0000000c09008224 */ /* 0x000fe200078e0200 */
[----:B------:R-:W-:Y:S01]  /*4e30*/  IADD3 R9, PT, PT, -R8, RZ, RZ ;  /* 0x000000ff08097210 */ /* 0x000fe20007ffe1ff */
[--C-:B------:R-:W-:Y:S02]  /*4e40*/  IMAD.MOV R12, RZ, RZ, -R2.reuse ;  /* 0x000000ffff0c7224 */ /* 0x100fe400078e0a02 */
[----:B------:R-:W-:Y:S02]  /*4e50*/  @!P0 IMAD R8, R13, R40, R2 ;  /* 0x000000280d088224 */ /* 0x000fe400078e0202 */
[----:B------:R-:W-:Y:S02]  /*4e60*/  @!P0 IMAD.MOV.U32 R2, RZ, RZ, R0 ;  /* 0x000000ffff028224 */ /* 0x000fe400078e0000 */
[----:B------:R-:W-:Y:S02]  /*4e70*/  IMAD R11, R3, R12, R11 ;  /* 0x0000000c030b7224 */ /* 0x000fe400078e020b */
[----:B------:R-:W-:Y:S02]  /*4e80*/  IMAD R10, R6, R9, R10 ;  /* 0x00000009060a7224 */ /* 0x000fe400078e020a */
[----:B------:R-:W-:Y:S02]  /*4e90*/  IMAD R11, R2, R3, R11 ;  /* 0x00000003020b7224 */ /* 0x000fe400078e020b */
[----:B------:R-:W-:Y:S02]  /*4ea0*/  IMAD R10, R8, R6, R10 ;  /* 0x00000006080a7224 */ /* 0x000fe400078e020a */
.L_x_83:
[----:B------:R-:W-:Y:S05]  /*4eb0*/  BRA.U UP0, `(.L_x_84) ;  /* 0x0000000100107547 */ /* 0x000fea000b800000 */
[----:B------:R-:W-:Y:S04]  /*4ec0*/  MOV R2, UR15 ;  /* 0x0000000f00027c02 */ /* 0x000fe80008000f00 */
[----:B------:R-:W-:Y:S04]  /*4ed0*/  SHF.L.U32 R2, R2, 0x1f, RZ ;  /* 0x0000001f02027819 */ /* 0x000fe800000006ff */
[----:B------:R-:W2:Y:S02]  /*4ee0*/  SYNCS.PHASECHK.TRANS64.TRYWAIT P0, [UR4+0xa8], R2 ;  /* 0x0000a802ff0075a7 */ /* 0x000ea40008001104 */
[----:B--2---:R-:W-:Y:S05]  /*4ef0*/  @!P0 BRA `(.L_x_85) ;  /* 0x0000003c00208947 */ /* 0x004fea0003800000 */
.L_x_84:
[----:B-1----:R-:W-:Y:S01]  /*4f00*/  ISETP.NE.U32.AND P0, PT, R16, RZ, PT ;  /* 0x000000ff1000720c */ /* 0x002fe20003f05070 */
[----:B------:R-:W-:Y:S01]  /*4f10*/  USHF.L.U32 UR11, UR20, 0x7, URZ ;  /* 0x00000007140b7899 */ /* 0x000fe200080006ff */
[----:B------:R-:W-:Y:S02]  /*4f20*/  R2UR UR10, R24 ;  /* 0x00000000180a72ca */ /* 0x000fe400000e0000 */
[C---:B------:R-:W-:Y:S02]  /*4f30*/  ISETP.NE.AND.EX P0, PT, R17.reuse, RZ, PT, P0 ;  /* 0x000000ff1100720c */ /* 0x040fe40003f05300 */
[----:B------:R-:W-:Y:S04]  /*4f40*/  ISETP.NE.U32.AND P2, PT, R16, RZ, PT ;  /* 0x000000ff1000720c */ /* 0x000fe80003f45070 */
[----:B------:R-:W-:Y:S05]  /*4f50*/  ISETP.NE.AND.EX P2, PT, R17, RZ, PT, P2 ;  /* 0x000000ff1100720c */ /* 0x000fea0003f45320 */
[----:B------:R-:W-:Y:S02]  /*4f60*/  USHF.L.U32 UR10, UR10, 0x6, URZ ;  /* 0x000000060a0a7899 */ /* 0x000fe400080006ff */
[----:B------:R-:W-:Y:S10]  /*4f70*/  @!P0 BRA `(.L_x_86) ;  /* 0x00000000002c8947 */ /* 0x000ff40003800000 */
[----:B------:R-:W-:Y:S01]  /*4f80*/  ISETP.NE.U32.AND P0, PT, R14, RZ, PT ;  /* 0x000000ff0e00720c */ /* 0x000fe20003f05070 */
[----:B------:R-:W-:Y:S03]  /*4f90*/  IMAD.MOV.U32 R88, RZ, RZ, 0x1 ;  /* 0x00000001ff587424 */ /* 0x000fe600078e00ff */
[----:B------:R-:W-:Y:S11]  /*4fa0*/  ISETP.NE.AND.EX P0, PT, R15, RZ, PT, P0 ;  /* 0x000000ff0f00720c */ /* 0x000ff60003f05300 */
[----:B------:R-:W-:Y:S02]  /*4fb0*/  @!UPT UIADD3 URZ, UPT, UPT, URZ, URZ, URZ ;  /* 0x000000fffffff290 */ /* 0x000fe4000fffe0ff */
[----:B------:R-:W1:Y:S01]  /*4fc0*/  @P0 LDC.64 R8, c[0x0][0xc88] ;  /* 0x00032200ff080b82 */ /* 0x000e620000000a00 */
[----:B--2---:R-:W-:Y:S04]  /*4fd0*/  @P0 IMAD R0, R16, UR36, RZ ;  /* 0x0000002410000c24 */ /* 0x004fe8000f8e02ff */
[----:B-1----:R-:W-:Y:S04]  /*4fe0*/  @P0 IMAD.WIDE R8, R0, 0x4, R8 ;  /* 0x0000000400080825 */ /* 0x002fe800078e0208 */
[----:B------:R-:W-:Y:S01]  /*4ff0*/  HFMA2 R0, -RZ, RZ, 0, 5.9604644775390625e-08 ;  /* 0x00000001ff007431 */ /* 0x000fe200000001ff */
[----:B-----5:R1:W5:Y:S04]  /*5000*/  @P0 LDG.E R49, desc[UR46][R8.64] ;  /* 0x0000002e08310981 */ /* 0x020368000c1e1900 */
[----:B------:R-:W-:Y:S01]  /*5010*/  @!P0 PRMT R88, R0, 0x7610, R88 ;  /* 0x0000761000588816 */ /* 0x000fe20000000058 */
[----:B-1----:R-:W3:Y:S06]  /*5020*/  @!P0 LDC R49, c[0x0][0xc80] ;  /* 0x00032000ff318b82 */ /* 0x002eec0000000800 */
.L_x_86:
[----:B---3-5:R-:W-:Y:S01]  /*5030*/  @!P2 FSETP.EQ.AND P0, PT, R49, RZ, PT ;  /* 0x000000ff3100a20b */ /* 0x028fe20003f02000 */
[----:B------:R-:W-:Y:S01]  /*5040*/  @!UPT UIADD3 URZ, UPT, UPT, URZ, URZ, URZ ;  /* 0x000000fffffff290 */ /* 0x000fe2000fffe0ff */
[----:B------:R-:W-:Y:S11]  /*5050*/  @!P2 BRA `(.L_x_87) ;  /* 0x000000000018a947 */ /* 0x000ff60003800000 */
[----:B------:R-:W-:Y:S02]  /*5060*/  LOP3.LUT P2, RZ, R88, 0xff, RZ, 0xc0, !PT ;  /* 0x000000ff58ff7812 */ /* 0x000fe4000784c0ff */
[----:B------:R-:W-:Y:S04]  /*5070*/  ISETP.NE.U32.AND P0, PT, R14, RZ, PT ;  /* 0x000000ff0e00720c */ /* 0x000fe80003f05070 */
[----:B------:R-:W-:Y:S04]  /*5080*/  ISETP.NE.AND.EX P0, PT, R15, RZ, PT, P0 ;  /* 0x000000ff0f00720c */ /* 0x000fe80003f05300 */
[----:B------:R-:W-:Y:S03]  /*5090*/  PLOP3.LUT P0, PT, P0, PT, PT, 0x8, 0x80 ;  /* 0x000000000080781c */ /* 0x000fe6000070e170 */
[----:B------:R-:W-:Y:S11]  /*50a0*/  @P2 FSETP.EQ.AND P0, PT, R49, RZ, PT ;  /* 0x000000ff3100220b */ /* 0x000ff60003f02000 */
[----:B------:R-:W-:Y:S02]  /*50b0*/  @!UPT UIADD3 URZ, UPT, UPT, URZ, URZ, URZ ;  /* 0x000000fffffff290 */ /* 0x000fe4000fffe0ff */
.L_x_87:
[----:B------:R-:W-:Y:S01]  /*50c0*/  ULEA UR7, UR8, UR4, 0x3 ;  /* 0x0000000408077291 */ /* 0x000fe2000f8e18ff */
[----:B------:R-:W-:Y:S02]  /*50d0*/  SHF.L.U32 R9, R34, 0x1f, RZ ;  /* 0x0000001f22097819 */ /* 0x000fe400000006ff */
[----:B------:R-:W-:Y:S04]  /*50e0*/  ELECT P4, URZ, PT ;  /* 0x0000000000ff782f */ /* 0x000fe80003880000 */
[----:B------:R-:W-:Y:S02]  /*50f0*/  PLOP3.LUT P4, PT, P0, P4, PT, 0xf2, 0x2f ;  /* 0x00000000002f781c */ /* 0x000fe40000789e72 */
[----:B------:R-:W1:Y:S11]  /*5100*/  SYNCS.PHASECHK.TRANS64.TRYWAIT P2, [UR7+0x88], R9 ;  /* 0x00008809ff0075a7 */ /* 0x000e760008041107 */
[----:B------:R-:W-:Y:S05]  /*5110*/  @!P4 IADD3 R8, P0, PT, R32, 0x980, RZ ;  /* 0x000009802008c810 */ /* 0x000fea0007f1e0ff */
[----:B--2---:R-:W-:Y:S01]  /*5120*/  @!P4 IMAD.X R2, RZ, RZ, R33, P0 ;  /* 0x000000ffff02c224 */ /* 0x004fe200000e0621 */
[----:B-1----:R-:W-:Y:S07]  /*5130*/  @!P2 BRA `(.L_x_88) ;  /* 0x0000003800a8a947 */ /* 0x002fee0003800000 */
.L_x_161:
[----:B------:R-:W2:Y:S01]  /*5140*/  LDC.64 R12, c[0x0][0xf18] ;  /* 0x0003c600ff0c7b82 */ /* 0x000ea20000000a00 */
[----:B------:R-:W-:Y:S01]  /*5150*/  @!P4 R2UR UR5, R2 ;  /* 0x000000000205c2ca */ /* 0x000fe200000e0000 */
[----:B------:R-:W-:Y:S01]  /*5160*/  VOTEU.ALL UP1, P4 ;  /* 0x0000000000ff7886 */ /* 0x000fe20002020000 */
[----:B------:R-:W-:Y:S01]  /*5170*/  @!P4 R2UR UR9, R8 ;  /* 0x000000000809c2ca */ /* 0x000fe200000e0000 */
[----:B------:R-:W-:Y:S01]  /*5180*/  UIADD3 UR6, UPT, UPT, UR8, 0x1, URZ ;  /* 0x0000000108067890 */ /* 0x000fe2000fffe0ff */
[----:B-1----:R-:W-:Y:S03]  /*5190*/  @!P4 IMAD.MOV.U32 R0, RZ, RZ, 0x2000 ;  /* 0x00002000ff00c424 */ /* 0x002fe600078e00ff */
[----:B------:R-:W1:Y:S01]  /*51a0*/  @!P1 LDC R2, c[0x0][0xf0c] ;  /* 0x0003c300ff029b82 */ /* 0x000e620000000800 */
[----:B------:R-:W-:Y:S01]  /*51b0*/  @!UP1 ULEA UR8, UR8, UR4, 0xd ;  /* 0x0000000408089291 */ /* 0x000fe2000f8e68ff */
[----:B------:R-:W-:Y:S01]  /*51c0*/  @P3 SHF.R.U32.HI R29, RZ, 0x10, R21 ;  /* 0x00000010ff1d3819 */ /* 0x000fe20000011615 */
[----:B------:R-:W-:Y:S01]  /*51d0*/  VOTEU.ALL UP0, P4 ;  /* 0x0000000000ff7886 */ /* 0x000fe20002000000 */
[----:B------:R-:W-:Y:S01]  /*51e0*/  UMOV UR18, 0x0 ;  /* 0x0000000000127882 */ /* 0x000fe20000000000 */
[----:B------:R-:W-:Y:S01]  /*51f0*/  @!UP1 UIADD3 UR8, UPT, UPT, UR8, 0x200, URZ ;  /* 0x0000020008089890 */ /* 0x000fe2000fffe0ff */
[----:B------:R-:W-:Y:S01]  /*5200*/  VIADD R31, R31, 0x1 ;  /* 0x000000011f1f7836 */ /* 0x000fe20000000000 */
[----:B------:R-:W-:Y:S01]  /*5210*/  UMOV UR19, 0x10000000 ;  /* 0x1000000000137882 */ /* 0x000fe20000000000 */
[----:B------:R-:W-:Y:S01]  /*5220*/  IMAD.U32 R9, RZ, RZ, UR5 ;  /* 0x00000005ff097e24 */ /* 0x000fe2000f8e00ff */
[----:B------:R-:W-:Y:S01]  /*5230*/  UMOV UR12, UR36 ;  /* 0x00000024000c7c82 */ /* 0x000fe20008000000 */
[----:B------:R-:W-:Y:S01]  /*5240*/  IMAD.U32 R8, RZ, RZ, UR9 ;  /* 0x00000009ff087e24 */ /* 0x000fe2000f8e00ff */
[----:B------:R-:W-:Y:S02]  /*5250*/  UIADD3 UR9, UPT, UPT, UR7, 0x70, URZ ;  /* 0x0000007007097890 */ /* 0x000fe4000fffe0ff */
[----:B------:R-:W-:Y:S01]  /*5260*/  @!P4 R2UR UR17, R9 ;  /* 0x000000000911c2ca */ /* 0x000fe200000e0000 */
[----:B------:R-:W-:Y:S01]  /*5270*/  UISETP.NE.AND UP2, UPT, UR6, 0x3, UPT ;  /* 0x000000030600788c */ /* 0x000fe2000bf45270 */
[----:B------:R-:W-:Y:S01]  /*5280*/  @!P4 R2UR UR16, R8 ;  /* 0x000000000810c2ca */ /* 0x000fe200000e0000 */
[----:B------:R-:W-:Y:S01]  /*5290*/  UPRMT UR13, UR37, 0x654, UR9 ;  /* 0x00000654250d7896 */ /* 0x000fe20008000009 */
[----:B------:R-:W3:Y:S01]  /*52a0*/  LDC.64 R8, c[0x0][0xf10] ;  /* 0x0003c400ff087b82 */ /* 0x000ee20000000a00 */
[----:B------:R-:W-:Y:S02]  /*52b0*/  USEL UR14, URZ, 0x1, UP2 ;  /* 0x00000001ff0e7887 */ /* 0x000fe40009000000 */
[----:B------:R-:W-:Y:S04]  /*52c0*/  USEL UR6, UR6, URZ, UP2 ;  /* 0x000000ff06067287 */ /* 0x000fe80009000000 */
[----:B------:R-:W-:Y:S01]  /*52d0*/  ULEA UR5, UR6, UR4, 0x3 ;  /* 0x0000000406057291 */ /* 0x000fe2000f8e18ff */
[----:B------:R-:W-:Y:S03]  /*52e0*/  LOP3.LUT R34, R34, UR14, RZ, 0x3c, !PT ;  /* 0x0000000e22227c12 */ /* 0x000fe6000f8e3cff */
[----:B------:R4:W-:Y:S01]  /*52f0*/  @!UP0 UTMALDG.3D [UR8], [UR16], desc[UR18] ;  /* 0x00001208100085b4 */ /* 0x0009e20008011000 */
[----:B------:R5:W-:Y:S01]  /*5300*/  @!P4 SYNCS.ARRIVE.TRANS64.RED.A0TR RZ, [UR7+0x70], R0 ;  /* 0x00007000ffffc9a7 */ /* 0x000be20008300407 */
[----:B------:R-:W-:Y:S01]  /*5310*/  SHF.L.U32 R24, R34, 0x1f, RZ ;  /* 0x0000001f22187819 */ /* 0x000fe200000006ff */
[C---:B---3--:R-:W-:Y:S01]  /*5320*/  @!P1 IMAD.HI.U32 R8, R11.reuse, R8, RZ ;  /* 0x000000080b089227 */ /* 0x048fe200078e00ff */
[----:B--2---:R-:W-:Y:S02]  /*5330*/  @!P1 ISETP.NE.AND P0, PT, R12, 0x1, PT ;  /* 0x000000010c00980c */ /* 0x004fe40003f05270 */
[----:B-1----:R-:W-:Y:S01]  /*5340*/  @!P1 ISETP.NE.AND P2, PT, R2, 0x1, PT ;  /* 0x000000010200980c */ /* 0x002fe20003f45270 */
[----:B------:R-:W-:Y:S01]  /*5350*/  SYNCS.ARRIVE.TRANS64.RED.A1T0 RZ, [UR13], RZ ;  /* 0x000000ffffff79a7 */ /* 0x000fe2000810040d */
[C---:B------:R-:W-:Y:S01]  /*5360*/  @!P1 IMAD.HI.U32 R13, R10.reuse, R13, RZ ;  /* 0x0000000d0a0d9227 */ /* 0x040fe200078e00ff */
[----:B------:R-:W-:Y:S04]  /*5370*/  @!P1 SHF.R.U32.HI R8, RZ, R9, R8 ;  /* 0x00000009ff089219 */ /* 0x000fe80000011608 */
[----:B------:R-:W-:Y:S01]  /*5380*/  @!P1 SEL R8, R11, R8, !P2 ;  /* 0x000000080b089207 */ /* 0x000fe20005000000 */
[----:B------:R-:W1:Y:S01]  /*5390*/  SYNCS.PHASECHK.TRANS64.TRYWAIT P5, [UR5+0x88], R24 ;  /* 0x00008818ff0075a7 */ /* 0x000e6200080a1105 */
[----:B-----5:R-:W2:Y:S02]  /*53a0*/  @!P1 LDC R0, c[0x0][0xf20] ;  /* 0x0003c800ff009b82 */ /* 0x020ea40000000800 */
[----:B--2---:R-:W-:Y:S04]  /*53b0*/  @!P1 SHF.R.U32.HI R0, RZ, R0, R13 ;  /* 0x00000000ff009219 */ /* 0x004fe8000001160d */
[----:B------:R-:W-:Y:S05]  /*53c0*/  @!P1 SEL R9, R10, R0, !P0 ;  /* 0x000000000a099207 */ /* 0x000fea0004000000 */
[----:B------:R-:W-:Y:S02]  /*53d0*/  @!P1 IMAD.IADD R0, R9, 0x1, -R8 ;  /* 0x0000000109009824 */ /* 0x000fe400078e0a08 */
[----:B------:R-:W-:Y:S02]  /*53e0*/  @!P1 IMAD.IADD R8, R8, 0x1, -R9 ;  /* 0x0000000108089824 */ /* 0x000fe400078e0a09 */
[----:B------:R-:W-:Y:S02]  /*53f0*/  @!P1 IMAD R11, R0, R2, R11 ;  /* 0x00000002000b9224 */ /* 0x000fe400078e020b */
[----:B------:R-:W-:Y:S01]  /*5400*/  @!P1 IMAD R10, R8, R12, R10 ;  /* 0x0000000c080a9224 */ /* 0x000fe200078e020a */
[----:B-1--4-:R-:W-:Y:S06]  /*5410*/  @!P5 BRA `(.L_x_89) ;  /* 0x000000380008d947 */ /* 0x012fec0003800000 */
.L_x_163:
[----:B------:R-:W-:Y:S01]  /*5420*/  UIADD3 UR9, UPT, UPT, UR5, 0x70, URZ ;  /* 0x0000007005097890 */ /* 0x000fe2000fffe0ff */
[----:B------:R-:W-:Y:S01]  /*5430*/  @!P4 IADD3 R2, P0, PT, R32, 0x980, RZ ;  /* 0x000009802002c810 */ /* 0x000fe20007f1e0ff */
[----:B------:R-:W-:Y:S01]  /*5440*/  VOTEU.ALL UP0, P4 ;  /* 0x0000000000ff7886 */ /* 0x000fe20002000000 */
[----:B------:R-:W-:Y:S01]  /*5450*/  UMOV UR18, 0x0 ;  /* 0x0000000000127882 */ /* 0x000fe20000000000 */
[----:B------:R-:W-:Y:S01]  /*5460*/  UMOV UR19, 0x10000000 ;  /* 0x1000000000137882 */ /* 0x000fe20000000000 */
[----:B------:R-:W-:Y:S01]  /*5470*/  @!P4 R2UR UR8, R2 ;  /* 0x000000000208c2ca */ /* 0x000fe200000e0000 */
[----:B-1----:R-:W-:Y:S01]  /*5480*/  @!P4 IMAD.X R0, RZ, RZ, R33, P0 ;  /* 0x000000ffff00c224 */ /* 0x002fe200000e0621 */
[----:B------:R-:W-:Y:S01]  /*5490*/  @!UP0 UIADD3 UR10, UPT, UPT, UR10, 0x20, URZ ;  /* 0x000000200a0a8890 */ /* 0x000fe2000fffe0ff */
[----:B------:R-:W-:Y:S01]  /*54a0*/  ISETP.NE.AND P0, PT, R31, 0x2, PT ;  /* 0x000000021f00780c */ /* 0x000fe20003f05270 */
[----:B------:R-:W-:Y:S01]  /*54b0*/  UMOV UR12, UR36 ;  /* 0x00000024000c7c82 */ /* 0x000fe20008000000 */
[----:B------:R-:W-:Y:S01]  /*54c0*/  @P3 R2UR UR36, R29 ;  /* 0x000000001d2432ca */ /* 0x000fe200000e0000 */
[----:B------:R-:W-:Y:S01]  /*54d0*/  IMAD.IADD R24, R10, 0x1, R86 ;  /* 0x000000010a187824 */ /* 0x000fe200078e0256 */
[----:B------:R-:W-:Y:S01]  /*54e0*/  @!P4 R2UR UR7, R0 ;  /* 0x000000000007c2ca */ /* 0x000fe200000e0000 */
[----:B------:R-:W-:Y:S01]  /*54f0*/  IMAD.IADD R0, R11, 0x1, R87 ;  /* 0x000000010b007824 */ /* 0x000fe200078e0257 */
[----:B------:R-:W-:Y:S04]  /*5500*/  SEL R31, R31, RZ, P0 ;  /* 0x000000ff1f1f7207 */ /* 0x000fe80000000000 */
[----:B------:R-:W-:Y:S01]  /*5510*/  IMAD.U32 R8, RZ, RZ, UR8 ;  /* 0x00000008ff087e24 */ /* 0x000fe2000f8e00ff */
[----:B------:R-:W-:Y:S02]  /*5520*/  R2UR UR20, R0 ;  /* 0x00000000001472ca */ /* 0x000fe400000e0000 */
[----:B------:R-:W-:Y:S02]  /*5530*/  SEL R0, RZ, 0x1, P0 ;  /* 0x00000001ff007807 */ /* 0x000fe40000000000 */
[----:B------:R-:W-:Y:S02]  /*5540*/  @!P4 R2UR UR16, R8 ;  /* 0x000000000810c2ca */ /* 0x000fe400000e0000 */
[----:B------:R-:W-:Y:S01]  /*5550*/  IMAD.U32 R9, RZ, RZ, UR7 ;  /* 0x00000007ff097e24 */ /* 0x000fe2000f8e00ff */
[----:B------:R-:W-:Y:S01]  /*5560*/  @!UP0 ULEA UR7, UR6, UR4, 0xd ;  /* 0x0000000406078291 */ /* 0x000fe2000f8e68ff */
[----:B------:R-:W-:Y:S01]  /*5570*/  LOP3.LUT R30, R30, R0, RZ, 0x3c, !PT ;  /* 0x000000001e1e7212 */ /* 0x000fe200078e3cff */
[----:B------:R-:W-:Y:S02]  /*5580*/  UIADD3 UR6, UPT, UPT, UR6, 0x1, URZ ;  /* 0x0000000106067890 */ /* 0x000fe4000fffe0ff */
[----:B------:R-:W-:Y:S01]  /*5590*/  @!P4 R2UR UR17, R9 ;  /* 0x000000000911c2ca */ /* 0x000fe200000e0000 */
[----:B------:R-:W-:Y:S01]  /*55a0*/  @!UP0 UIADD3 UR8, UPT, UPT, UR7, 0x200, URZ ;  /* 0x0000020007088890 */ /* 0x000fe2000fffe0ff */
[----:B------:R-:W-:Y:S01]  /*55b0*/  VOTEU.ALL UP0, P4 ;  /* 0x0000000000ff7886 */ /* 0x000fe20002000000 */
[----:B------:R-:W-:Y:S10]  /*55c0*/  UPRMT UR7, UR37, 0x654, UR9 ;  /* 0x0000065425077896 */ /* 0x000ff40008000009 */
[----:B------:R1:W-:Y:S01]  /*55d0*/  @!UP0 UTMALDG.3D [UR8], [UR16], desc[UR18] ;  /* 0x00001208100085b4 */ /* 0x0003e20008011000 */
[----:B------:R2:W-:Y:S01]  /*55e0*/  @!P4 SYNCS.ARRIVE.TRANS64.RED.A0TR RZ, [UR5+0x70], R28 ;  /* 0x0000701cffffc9a7 */ /* 0x0005e20008300405 */
[----:B------:R-:W-:Y:S04]  /*55f0*/  UISETP.NE.AND UP0, UPT, UR6, 0x3, UPT ;  /* 0x000000030600788c */ /* 0x000fe8000bf05270 */
[----:B------:R-:W-:Y:S06]  /*5600*/  USEL UR5, URZ, 0x1, UP0 ;  /* 0x00000001ff057887 */ /* 0x000fec0008000000 */
[----:B------:R-:W-:Y:S01]  /*5610*/  LOP3.LUT R34, R34, UR5, RZ, 0x3c, !PT ;  /* 0x0000000522227c12 */ /* 0x000fe2000f8e3cff */
[----:B------:R-:W-:Y:S01]  /*5620*/  SYNCS.ARRIVE.TRANS64.RED.A1T0 RZ, [UR7], RZ ;  /* 0x000000ffffff79a7 */ /* 0x000fe20008100407 */
[----:B-1----:R-:W-:Y:S02]  /*5630*/  USEL UR8, UR6, URZ, UP0 ;  /* 0x000000ff06087287 */ /* 0x002fe40008000000 */
[----:B------:R-:W-:Y:S01]  /*5640*/  UPLOP3.LUT UP0, UPT, UPT, UPT, UPT, 0x80, 0x8 ;  /* 0x000000000008789c */ /* 0x000fe20003f0f070 */
[----:B------:R-:W-:Y:S10]  /*5650*/  @P3 BRA `(.L_x_90) ;  /* 0xfffffff4001c3947 */ /* 0x000ff4000383ffff */
[----:B------:R-:W-:Y:S01]  /*5660*/  UIADD3 UR4, UPT, UPT, UR4, 0x88, URZ ;  /* 0x0000008804047890 */ /* 0x000fe2000fffe0ff */
[----:B------:R-:W-:-:S03]  /*5670*/  SHF.L.U32 R2, R34, 0x1f, RZ ;  /* 0x0000001f22027819 */ /* 0x000fc600000006ff */
[----:B------:R-:W-:-:S09]  /*5680*/  ULEA UR5, UR8, UR4, 0x3 ;  /* 0x0000000408057291 */ /* 0x000fd2000f8e18ff */
[----:B------:R-:W1:Y:S02]  /*5690*/  SYNCS.PHASECHK.TRANS64.TRYWAIT P0, [UR5], R2 ;  /* 0x00000002ff0075a7 */ /* 0x000e640008001105 */
[----:B-1----:R-:W-:Y:S05]  /*56a0*/  @!P0 BRA `(.L_x_91) ;  /* 0x00000034007c8947 */ /* 0x002fea0003800000 */
.L_x_165:
        /* <DEDUP_REMOVED lines=9> */
.L_x_167:
[----:B------:R-:W-:-:S04]  /*5740*/  UIADD3 UR6, UPT, UPT, UR6, 0x1, URZ ;  /* 0x0000000106067890 */ /* 0x000fc8000fffe0ff */
[----:B------:R-:W-:-:S04]  /*5750*/  UISETP.NE.AND UP0, UPT, UR6, 0x3, UPT ;  /* 0x000000030600788c */ /* 0x000fc8000bf05270 */
[----:B------:R-:W-:Y:S02]  /*5760*/  USEL UR5, URZ, 0x1, UP0 ;  /* 0x00000001ff057887 */ /* 0x000fe40008000000 */
[----:B------:R-:W-:-:S04]  /*5770*/  USEL UR6, UR6, URZ, UP0 ;  /* 0x000000ff06067287 */ /* 0x000fc80008000000 */
[----:B------:R-:W-:Y:S01]  /*5780*/  ULEA UR6, UR6, UR4, 0x3 ;  /* 0x0000000406067291 */ /* 0x000fe2000f8e18ff */
[----:B-1----:R-:W-:-:S04]  /*5790*/  LOP3.LUT R2, R34, UR5, RZ, 0x3c, !PT ;  /* 0x0000000522027c12 */ /* 0x002fc8000f8e3cff */
[----:B------:R-:W-:Y:S01]  /*57a0*/  SHF.L.U32 R2, R2, 0x1f, RZ ;  /* 0x0000001f02027819 */ /* 0x000fe200000006ff */
[----:B------:R-:W-:-:S07]  /*57b0*/  IMAD.U32 R0, RZ, RZ, UR6 ;  /* 0x00000006ff007e24 */ /* 0x000fce000f8e00ff */
.L_x_93:
[----:B-1----:R1:W3:Y:S02]  /*57c0*/  SYNCS.PHASECHK.TRANS64.TRYWAIT P0, [R0+URZ], R2 ;  /* 0x00000002000075a7 */ /* 0x0022e400080011ff */
[----:B---3--:R-:W-:Y:S05]  /*57d0*/  @!P0 NANOSLEEP.SYNCS 0x989680 ;  /* 0x009896800000895d */ /* 0x008fea0003900000 */
[----:B------:R-:W3:Y:S02]  /*57e0*/  @!P0 SYNCS.PHASECHK.TRANS64 P0, [R0+URZ], R2 ;  /* 0x00000002000085a7 */ /* 0x000ee400080010ff */
[----:B---3--:R-:W-:Y:S05]  /*57f0*/  @P0 EXIT ;  /* 0x000000000000094d */ /* 0x008fea0003800000 */
[----:B------:R-:W-:Y:S05]  /*5800*/  BRA `(.L_x_93) ;  /* 0xfffffffc00ec7947 */ /* 0x000fea000383ffff */
.L_x_81:
[----:B------:R-:W-:-:S06]  /*5810*/  UISETP.GE.AND UP0, UPT, UR7, 0x4, UPT ;  /* 0x000000040700788c */ /* 0x000fcc000bf06270 */
[----:B------:R-:W-:-:S13]  /*5820*/  PLOP3.LUT P0, PT, PT, PT, UP0, 0x80, 0x8 ;  /* 0x000000000008781c */ /* 0x000fda0003f0f008 */
[----:B---3--:R-:W-:Y:S05]  /*5830*/  @!P0 EXIT ;  /* 0x000000000000894d */ /* 0x008fea0003800000 */
[----:B------:R-:W-:Y:S01]  /*5840*/  BAR.SYNC.DEFER_BLOCKING 0x6, 0xa0 ;  /* 0x0182800000007b1d */ /* 0x000fe20000010000 */
[C---:B------:R-:W-:Y:S01]  /*5850*/  IMAD.SHL.U32 R2, R93.reuse, 0x20, RZ ;  /* 0x000000205d027824 */ /* 0x040fe200078e00ff */
[C---:B------:R-:W-:Y:S01]  /*5860*/  LOP3.LUT R94, R93.reuse, 0x2, RZ, 0xc0, !PT ;  /* 0x000000025d5e7812 */ /* 0x040fe200078ec0ff */
[C---:B------:R-:W-:Y:S01]  /*5870*/  IMAD.SHL.U32 R99, R93.reuse, 0x4, RZ ;  /* 0x000000045d637824 */ /* 0x040fe200078e00ff */
[C---:B------:R-:W-:Y:S01]  /*5880*/  LOP3.LUT R100, R93.reuse, 0x60, RZ, 0xc0, !PT ;  /* 0x000000605d647812 */ /* 0x040fe200078ec0ff */
[C---:B------:R-:W-:Y:S01]  /*5890*/  IMAD.U32 R46, R93.reuse, 0x10000, RZ ;  /* 0x000100005d2e7824 */ /* 0x040fe200078e00ff */
[----:B------:R-:W-:Y:S02]  /*58a0*/  UMOV UR48, 0x400 ;  /* 0x0000040000307882 */ /* 0x000fe40000000000 */
[----:B------:R-:W1:Y:S01]  /*58b0*/  LDC R91, c[0x0][0x370] ;  /* 0x0000dc00ff5b7b82 */ /* 0x000e620000000800 */
[----:B------:R-:W-:Y:S01]  /*58c0*/  ULEA UR48, UR37, UR48, 0x18 ;  /* 0x0000003025307291 */ /* 0x000fe2000f8ec0ff */
[----:B------:R-:W-:Y:S01]  /*58d0*/  LOP3.LUT R3, R2, 0xc0, RZ, 0xc0, !PT ;  /* 0x000000c002037812 */ /* 0x000fe200078ec0ff */
[----:B------:R-:W-:Y:S01]  /*58e0*/  IMAD.MOV.U32 R45, RZ, RZ, RZ ;  /* 0x000000ffff2d7224 */ /* 0x000fe200078e00ff */
[----:B------:R-:W-:Y:S01]  /*58f0*/  LOP3.LUT R93, R93, 0x4, RZ, 0xc0, !PT ;  /* 0x000000045d5d7812 */ /* 0x000fe200078ec0ff */
[----:B------:R-:W-:Y:S01]  /*5900*/  UIADD3 UR52, UPT, UPT, UR48, 0x200, URZ ;  /* 0x0000020030347890 */ /* 0x000fe2000fffe0ff */
[----:B------:R-:W-:-:S02]  /*5910*/  LOP3.LUT R99, R3, 0x18, R99, 0xf8, !PT ;  /* 0x0000001803637812 */ /* 0x000fc400078ef863 */
[----:B------:R-:W-:Y:S01]  /*5920*/  CS2R R96, SRZ ;  /* 0x0000000000607805 */ /* 0x000fe2000001ff00 */
[----:B------:R-:W2:Y:S01]  /*5930*/  LDC R42, c[0x0][0xf0c] ;  /* 0x0003c300ff2a7b82 */ /* 0x000ea20000000800 */
[----:B------:R-:W-:Y:S01]  /*5940*/  LOP3.LUT R46, R46, 0x600000, RZ, 0xc0, !PT ;  /* 0x006000002e2e7812 */ /* 0x000fe200078ec0ff */
[----:B------:R-:W-:Y:S01]  /*5950*/  IMAD.MOV.U32 R103, RZ, RZ, RZ ;  /* 0x000000ffff677224 */ /* 0x000fe200078e00ff */
[----:B------:R-:W-:Y:S01]  /*5960*/  IADD3 R98, PT, PT, -R93, 0x2, RZ ;  /* 0x000000025d627810 */ /* 0x000fe20007ffe1ff */
[----:B------:R-:W-:Y:S01]  /*5970*/  IMAD.MOV R94, RZ, RZ, -R94 ;  /* 0x000000ffff5e7224 */ /* 0x000fe200078e0a5e */
[----:B------:R-:W-:Y:S01]  /*5980*/  LOP3.LUT R99, R99, 0xf20, R2, 0xf8, !PT ;  /* 0x00000f2063637812 */ /* 0x000fe200078ef802 */
[----:B------:R-:W-:Y:S01]  /*5990*/  IMAD.MOV R93, RZ, RZ, -R93 ;  /* 0x000000ffff5d7224 */ /* 0x000fe200078e0a5d */
[----:B------:R-:W3:Y:S01]  /*59a0*/  LDCU.64 UR54, c[0x0][0x348] ;  /* 0x00006900ff3677ac */ /* 0x000ee20008000a00 */
[----:B------:R-:W4:Y:S01]  /*59b0*/  LDC R89, c[0x0][0xf20] ;  /* 0x0003c800ff597b82 */ /* 0x000f220000000800 */
[----:B------:R-:W3:Y:S01]  /*59c0*/  LDS R0, [UR48+0x140] ;  /* 0x00014030ff007984 */ /* 0x000ee20008000800 */
[----:B------:R-:W-:Y:S01]  /*59d0*/  IMAD.SHL.U32 R98, R98, 0x10, RZ ;  /* 0x0000001062627824 */ /* 0x000fe200078e00ff */
[----:B------:R-:W-:Y:S01]  /*59e0*/  LEA R99, R99, UR52, 0x1 ;  /* 0x0000003463637c11 */ /* 0x000fe2000f8e08ff */
[----:B------:R-:W-:Y:S01]  /*59f0*/  UMOV UR51, 0x1 ;  /* 0x0000000100337882 */ /* 0x000fe20000000000 */
[----:B------:R-:W-:Y:S01]  /*5a00*/  UMOV UR56, URZ ;  /* 0x000000ff00387c82 */ /* 0x000fe20008000000 */
[----:B------:R-:W1:Y:S02]  /*5a10*/  LDCU.64 UR38, c[0x0][0xc88] ;  /* 0x00019100ff2677ac */ /* 0x000e640008000a00 */
[----:B------:R-:W1:Y:S01]  /*5a20*/  LDC R41, c[0x0][0xf30] ;  /* 0x0003cc00ff297b82 */ /* 0x000e620000000800 */
[----:B------:R-:W1:Y:S01]  /*5a30*/  LDCU.64 UR44, c[0x0][0xc90] ;  /* 0x00019200ff2c77ac */ /* 0x000e620008000a00 */
[----:B------:R-:W-:Y:S01]  /*5a40*/  UMOV UR50, URZ ;  /* 0x000000ff00327c82 */ /* 0x000fe20008000000 */
[----:B------:R-:W-:-:S05]  /*5a50*/  UMOV UR49, URZ ;  /* 0x000000ff00317c82 */ /* 0x000fca0008000000 */
[----:B------:R-:W1:Y:S08]  /*5a60*/  LDC.64 R84, c[0x0][0xf10] ;  /* 0x0003c400ff547b82 */ /* 0x000e700000000a00 */
[----:B------:R-:W1:Y:S08]  /*5a70*/  LDC.64 R38, c[0x0][0xf18] ;  /* 0x0003c600ff267b82 */ /* 0x000e700000000a00 */
[----:B------:R-:W1:Y:S08]  /*5a80*/  LDC.64 R36, c[0x0][0xf28] ;  /* 0x0003ca00ff247b82 */ /* 0x000e700000000a00 */
[----:B------:R-:W1:Y:S01]  /*5a90*/  LDC.64 R82, c[0x0][0xcb0] ;  /* 0x00032c00ff527b82 */ /* 0x000e620000000a00 */
[----:B---3--:R-:W-:-:S07]  /*5aa0*/  IMAD.IADD R46, R0, 0x1, R46 ;  /* 0x00000001002e7824 */ /* 0x008fce00078e022e */
[----:B------:R-:W3:Y:S08]  /*5ab0*/  LDC.64 R80, c[0x0][0xca8] ;  /* 0x00032a00ff507b82 */ /* 0x000ef00000000a00 */
[----:B--2-4-:R-:W1:Y:S02]  /*5ac0*/  LDC R90, c[0x0][0x374] ;  /* 0x0000dd00ff5a7b82 */ /* 0x014e640000000800 */
.L_x_124:
[C---:B------:R-:W-:Y:S02]  /*5ad0*/  LEA R0, R103.reuse, UR48, 0x3 ;  /* 0x0000003067007c11 */ /* 0x040fe4000f8e18ff */
[----:B------:R-:W-:Y:S02]  /*5ae0*/  SHF.L.U32 R2, R96, 0x1f, RZ ;  /* 0x0000001f60027819 */ /* 0x000fe400000006ff */
[----:B------:R-:W-:Y:S02]  /*5af0*/  LEA R16, R103, UR48, 0x4 ;  /* 0x0000003067107c11 */ /* 0x000fe4000f8e20ff */
[----:B------:R-:W2:Y:S02]  /*5b00*/  SYNCS.PHASECHK.TRANS64.TRYWAIT P0, [R0+URZ+0xb0], R2 ;  /* 0x0000b002000075a7 */ /* 0x000ea400080011ff */
[----:B--2---:R-:W-:Y:S05]  /*5b10*/  @!P0 BRA `(.L_x_94) ;  /* 0x0000003000908947 */ /* 0x004fea0003800000 */
.L_x_168:
[----:B------:R-:W4:Y:S01]  /*5b20*/  LDC.64 R10, c[0x0][0xf10] ;  /* 0x0003c400ff0a7b82 */ /* 0x000f220000000a00 */
[----:B------:R-:W3:Y:S01]  /*5b30*/  LDS.128 R16, [R16+0x120] ;  /* 0x0001200010107984 */ /* 0x000ee20000000c00 */
[----:B-1----:R-:W-:Y:S01]  /*5b40*/  ISETP.NE.AND P1, PT, R41, 0x1, PT ;  /* 0x000000012900780c */ /* 0x002fe20003f25270 */
[----:B--2---:R-:W-:Y:S01]  /*5b50*/  VIADD R0, R0, 0xc0 ;  /* 0x000000c000007836 */ /* 0x004fe20000000000 */
[----:B------:R-:W-:Y:S04]  /*5b60*/  ISETP.GE.AND P0, PT, R40, 0x1, PT ;  /* 0x000000012800780c */ /* 0x000fe80003f06270 */
[----:B------:R-:W1:Y:S01]  /*5b70*/  LDC.64 R8, c[0x0][0xf18] ;  /* 0x0003c600ff087b82 */ /* 0x000e620000000a00 */
[----:B------:R-:W-:Y:S01]  /*5b80*/  PRMT R0, RZ, 0x654, R0 ;  /* 0x00000654ff007816 */ /* 0x000fe20000000000 */
[----:B------:R-:W-:Y:S01]  /*5b90*/  @!PT LDS RZ, [RZ] ;  /* 0x00000000fffff984 */ /* 0x000fe20000000800 */
[----:B------:R-:W-:Y:S01]  /*5ba0*/  @!PT LDS RZ, [RZ] ;  /* 0x00000000fffff984 */ /* 0x000fe20000000800 */
[----:B------:R-:W-:Y:S01]  /*5bb0*/  @!PT LDS RZ, [RZ] ;  /* 0x00000000fffff984 */ /* 0x000fe20000000800 */
[----:B------:R-:W-:Y:S01]  /*5bc0*/  @!PT LDS RZ, [RZ] ;  /* 0x00000000fffff984 */ /* 0x000fe20000000800 */
[----:B------:R2:W-:Y:S06]  /*5bd0*/  MEMBAR.ALL.CTA ;  /* 0x0000000000007992 */ /* 0x0005ec0000008000 */
[----:B--2---:R-:W2:Y:S01]  /*5be0*/  FENCE.VIEW.ASYNC.S ;  /* 0x00000000000073c6 */ /* 0x004ea20000000000 */
[----:B------:R-:W1:Y:S08]  /*5bf0*/  @!P1 LDC R12, c[0x0][0xf20] ;  /* 0x0003c800ff0c9b82 */ /* 0x000e700000000800 */
[----:B------:R-:W1:Y:S01]  /*5c00*/  @!P1 LDC R7, c[0x0][0xf0c] ;  /* 0x0003c300ff079b82 */ /* 0x000e620000000800 */
[----:B--2---:R2:W-:Y:S01]  /*5c10*/  SYNCS.ARRIVE.TRANS64.RED.A1T0 RZ, [R0+URZ], RZ ;  /* 0x000000ff00ff79a7 */ /* 0x0045e200081004ff */
[----:B---3--:R-:W-:Y:S04]  /*5c20*/  LOP3.LUT P4, RZ, R18, 0x1, RZ, 0xc0, !PT ;  /* 0x0000000112ff7812 */ /* 0x008fe8000788c0ff */
[----:B------:R-:W-:Y:S09]  /*5c30*/  P2R R101, PR, RZ, 0x10 ;  /* 0x00000010ff657803 */ /* 0x000ff20000000000 */
[----:B------:R-:W-:Y:S02]  /*5c40*/  @P4 MOV R44, R16 ;  /* 0x00000010002c4202 */ /* 0x000fe40000000f00 */
[----:B------:R-:W-:Y:S01]  /*5c50*/  @P4 LOP3.LUT R43, R17, 0xffff, RZ, 0xc0, !PT ;  /* 0x0000ffff112b4812 */ /* 0x000fe200078ec0ff */
[----:B--2-4-:R-:W-:Y:S06]  /*5c60*/  @!P0 BRA `(.L_x_95) ;  /* 0x0000000000a48947 */ /* 0x014fec0003800000 */
[----:B------:R-:W-:Y:S01]  /*5c70*/  IMAD.HI.U32 R0, R90, R39, RZ ;  /* 0x000000275a007227 */ /* 0x000fe200078e00ff */
[----:B------:R-:W-:Y:S02]  /*5c80*/  ISETP.NE.AND P0, PT, R38, 0x1, PT ;  /* 0x000000012600780c */ /* 0x000fe40003f05270 */
[----:B------:R-:W-:Y:S01]  /*5c90*/  ISETP.NE.AND P2, PT, R40, 0x1, PT ;  /* 0x000000012800780c */ /* 0x000fe20003f45270 */
[----:B------:R-:W-:Y:S01]  /*5ca0*/  IMAD.HI.U32 R4, R91, R84, RZ ;  /* 0x000000545b047227 */ /* 0x000fe200078e00ff */
[----:B------:R-:W-:Y:S02]  /*5cb0*/  SHF.R.U32.HI R0, RZ, R89, R0 ;  /* 0x00000059ff007219 */ /* 0x000fe40000011600 */
[----:B------:R-:W-:Y:S01]  /*5cc0*/  ISETP.NE.AND P3, PT, R42, 0x1, PT ;  /* 0x000000012a00780c */ /* 0x000fe20003f65270 */
[----:B------:R-:W-:Y:S01]  /*5cd0*/  IMAD.HI.U32 R6, R43, R39, RZ ;  /* 0x000000272b067227 */ /* 0x000fe200078e00ff */
[-C--:B------:R-:W-:Y:S02]  /*5ce0*/  SHF.R.U32.HI R4, RZ, R85.reuse, R4 ;  /* 0x00000055ff047219 */ /* 0x080fe40000011604 */
        /* <DEDUP_REMOVED lines=14> */
[C---:B------:R-:W-:Y:S03]  /*5dd0*/  IMAD.HI.U32 R0, R3.reuse, R36, RZ ;  /* 0x0000002403007227 */ /* 0x040fe600078e00ff */
[C---:B------:R-:W-:Y:S02]  /*5de0*/  ISETP.GE.OR P0, PT, R2.reuse, R5, P0 ;  /* 0x000000050200720c */ /* 0x040fe40000706670 */
[----:B------:R-:W-:Y:S04]  /*5df0*/  SHF.R.U32.HI R0, RZ, R37, R0 ;  /* 0x00000025ff007219 */ /* 0x000fe80000011600 */
[C---:B------:R-:W-:Y:S05]  /*5e00*/  SEL R6, R3.reuse, R0, !P2 ;  /* 0x0000000003067207 */ /* 0x040fea0005000000 */
        /* <DEDUP_REMOVED lines=14> */
[----:B------:R-:W-:Y:S07]  /*5ef0*/  IMAD R43, R3, R38, R43 ;  /* 0x00000026032b7224 */ /* 0x000fee00078e022b */
.L_x_95:
[----:B------:R-:W-:Y:S01]  /*5f00*/  @!P1 IMAD.HI.U32 R0, R44, R10, RZ ;  /* 0x0000000a2c009227 */ /* 0x000fe200078e00ff */
[----:B-1----:R-:W-:Y:S01]  /*5f10*/  @!P1 ISETP.NE.AND P0, PT, R8, 0x1, PT ;  /* 0x000000010800980c */ /* 0x002fe20003f05270 */
[----:B------:R-:W-:Y:S01]  /*5f20*/  ULOP3.LUT UP0, URZ, UR52, 0x1b0, URZ, 0xc0, !UPT ;  /* 0x000001b034ff7892 */ /* 0x000fe2000f80c0ff */
[----:B------:R-:W-:Y:S01]  /*5f30*/  @!P1 ISETP.NE.AND P2, PT, R7, 0x1, PT ;  /* 0x000000010700980c */ /* 0x000fe20003f45270 */
[----:B------:R-:W-:Y:S01]  /*5f40*/  @!P1 IMAD.HI.U32 R2, R43, R9, RZ ;  /* 0x000000092b029227 */ /* 0x000fe200078e00ff */
[----:B------:R-:W-:Y:S01]  /*5f50*/  @!P1 SHF.R.U32.HI R0, RZ, R11, R0 ;  /* 0x0000000bff009219 */ /* 0x000fe20000011600 */
[----:B------:R-:W-:Y:S01]  /*5f60*/  USHF.L.U32 UR42, UR20, 0x7, URZ ;  /* 0x00000007142a7899 */ /* 0x000fe200080006ff */
[----:B------:R-:W-:Y:S01]  /*5f70*/  R2UR UR41, R24 ;  /* 0x00000000182972ca */ /* 0x000fe200000e0000 */
[----:B------:R-:W-:Y:S01]  /*5f80*/  VIADD R103, R103, 0x1 ;  /* 0x0000000167677836 */ /* 0x000fe20000000000 */
[----:B------:R-:W-:Y:S02]  /*5f90*/  @!P1 SHF.R.U32.HI R2, RZ, R12, R2 ;  /* 0x0000000cff029219 */ /* 0x000fe40000011602 */
[----:B------:R-:W-:Y:S02]  /*5fa0*/  @!P1 SEL R3, R44, R0, !P2 ;  /* 0x000000002c039207 */ /* 0x000fe40005000000 */
[----:B------:R-:W-:Y:S02]  /*5fb0*/  @!P1 SEL R2, R43, R2, !P0 ;  /* 0x000000022b029207 */ /* 0x000fe40004000000 */
[----:B------:R-:W-:Y:S03]  /*5fc0*/  @P4 SHF.R.U32.HI R95, RZ, 0x10, R17 ;  /* 0x00000010ff5f4819 */ /* 0x000fe60000011611 */
[----:B------:R-:W-:Y:S02]  /*5fd0*/  @!P1 IMAD.IADD R0, R2, 0x1, -R3 ;  /* 0x0000000102009824 */ /* 0x000fe400078e0a03 */
[----:B------:R-:W-:Y:S01]  /*5fe0*/  @!P1 IMAD.IADD R2, R3, 0x1, -R2 ;  /* 0x0000000103029824 */ /* 0x000fe200078e0a02 */
[----:B------:R-:W-:Y:S01]  /*5ff0*/  USHF.L.U32 UR41, UR41, 0x6, URZ ;  /* 0x0000000629297899 */ /* 0x000fe200080006ff */
[----:B------:R-:W-:Y:S02]  /*6000*/  @!P1 IMAD R44, R0, R7, R44 ;  /* 0x00000007002c9224 */ /* 0x000fe400078e022c */
[----:B------:R-:W-:Y:S01]  /*6010*/  @!P1 IMAD R43, R2, R8, R43 ;  /* 0x00000008022b9224 */ /* 0x000fe200078e022b */
[----:B------:R-:W-:Y:S08]  /*6020*/  BRA.U !UP0, `(.L_x_96) ;  /* 0x00000001087c7547 */ /* 0x000ff0000b800000 */
[----:B------:R-:W1:Y:S01]  /*6030*/  LDCU.64 UR8, c[0x4][0x80] ;  /* 0x01001000ff0877ac */ /* 0x000e620008000a00 */
[----:B------:R-:W-:Y:S01]  /*6040*/  MOV R2, 0x0 ;  /* 0x0000000000027802 */ /* 0x000fe20000000f00 */
[----:B------:R-:W-:Y:S02]  /*6050*/  HFMA2 R12, -RZ, RZ, 0, 5.9604644775390625e-08 ;  /* 0x00000001ff0c7431 */ /* 0x000fe400000001ff */
[----:B------:R-:W-:Y:S01]  /*6060*/  IMAD.MOV.U32 R8, RZ, RZ, 0x70 ;  /* 0x00000070ff087424 */ /* 0x000fe200078e00ff */
[----:B------:R2:W3:Y:S01]  /*6070*/  LDC.64 R14, c[0x4][R2] ;  /* 0x01000000020e7b82 */ /* 0x0004e20000000a00 */
[----:B------:R-:W4:Y:S01]  /*6080*/  LDCU.64 UR6, c[0x4][0x88] ;  /* 0x01001100ff0677ac */ /* 0x000f220008000a00 */
[----:B------:R-:W-:Y:S01]  /*6090*/  IMAD.MOV.U32 R13, RZ, RZ, RZ ;  /* 0x000000ffff0d7224 */ /* 0x000fe200078e00ff */
[----:B------:R-:W2:Y:S01]  /*60a0*/  LDCU.64 UR4, c[0x4][0x8] ;  /* 0x01000100ff0477ac */ /* 0x000ea20008000a00 */
[----:B-1----:R-:W-:Y:S01]  /*60b0*/  MOV R5, UR9 ;  /* 0x0000000900057c02 */ /* 0x002fe20008000f00 */
[----:B------:R-:W-:Y:S01]  /*60c0*/  IMAD.U32 R4, RZ, RZ, UR8 ;  /* 0x00000008ff047e24 */ /* 0x000fe2000f8e00ff */
[----:B----4-:R-:W-:Y:S01]  /*60d0*/  MOV R7, UR7 ;  /* 0x0000000700077c02 */ /* 0x010fe20008000f00 */
[----:B------:R-:W-:Y:S01]  /*60e0*/  IMAD.U32 R6, RZ, RZ, UR6 ;  /* 0x00000006ff067e24 */ /* 0x000fe2000f8e00ff */
[----:B--2---:R-:W-:Y:S01]  /*60f0*/  MOV R11, UR5 ;  /* 0x00000005000b7c02 */ /* 0x004fe20008000f00 */
[----:B------:R-:W-:Y:S02]  /*6100*/  IMAD.U32 R10, RZ, RZ, UR4 ;  /* 0x00000004ff0a7e24 */ /* 0x000fe4000f8e00ff */
[----:B------:R-:W-:Y:S07]  /*6110*/  LEPC R20, `(.L_x_97) ;  /* 0x000000001014794e */ /* 0x000fee0000000000 */
[----:B---3-5:R-:W-:Y:S05]  /*6120*/  CALL.ABS.NOINC R14 ;  /* 0x000000000e007343 */ /* 0x028fea0003c00000 */
.L_x_97:
[----:B------:R-:W1:Y:S01]  /*6130*/  LDCU.64 UR8, c[0x4][0x80] ;  /* 0x01001000ff0877ac */ /* 0x000e620008000a00 */
[----:B------:R-:W2:Y:S01]  /*6140*/  LDC.64 R2, c[0x4][R2] ;  /* 0x0100000002027b82 */ /* 0x000ea20000000a00 */
[----:B------:R-:W-:Y:S02]  /*6150*/  HFMA2 R12, -RZ, RZ, 0, 5.9604644775390625e-08 ;  /* 0x00000001ff0c7431 */ /* 0x000fe400000001ff */
[----:B------:R-:W-:Y:S02]  /*6160*/  IMAD.MOV.U32 R8, RZ, RZ, 0x70 ;  /* 0x00000070ff087424 */ /* 0x000fe400078e00ff */
[----:B------:R-:W-:Y:S01]  /*6170*/  IMAD.MOV.U32 R13, RZ, RZ, RZ ;  /* 0x000000ffff0d7224 */ /* 0x000fe200078e00ff */
[----:B------:R-:W3:Y:S01]  /*6180*/  LDCU.64 UR6, c[0x4][0x88] ;  /* 0x01001100ff0677ac */ /* 0x000ee20008000a00 */
[----:B------:R-:W4:Y:S01]  /*6190*/  LDCU.64 UR4, c[0x4][0x8] ;  /* 0x01000100ff0477ac */ /* 0x000f220008000a00 */
[----:B-1----:R-:W-:Y:S02]  /*61a0*/  MOV R4, UR8 ;  /* 0x0000000800047c02 */ /* 0x002fe40008000f00 */
[----:B------:R-:W-:Y:S02]  /*61b0*/  MOV R5, UR9 ;  /* 0x0000000900057c02 */ /* 0x000fe40008000f00 */
[----:B---3--:R-:W-:Y:S01]  /*61c0*/  MOV R7, UR7 ;  /* 0x0000000700077c02 */ /* 0x008fe20008000f00 */
[----:B------:R-:W-:Y:S01]  /*61d0*/  IMAD.U32 R6, RZ, RZ, UR6 ;  /* 0x00000006ff067e24 */ /* 0x000fe2000f8e00ff */
[----:B----4-:R-:W-:Y:S01]  /*61e0*/  MOV R11, UR5 ;  /* 0x00000005000b7c02 */ /* 0x010fe20008000f00 */
[----:B------:R-:W-:Y:S02]  /*61f0*/  IMAD.U32 R10, RZ, RZ, UR4 ;  /* 0x00000004ff0a7e24 */ /* 0x000fe4000f8e00ff */
[----:B------:R-:W-:Y:S07]  /*6200*/  LEPC R20, `(.L_x_96) ;  /* 0x000000001014794e */ /* 0x000fee0000000000 */
[----:B--2---:R-:W-:Y:S05]  /*6210*/  CALL.ABS.NOINC R2 ;  /* 0x0000000002007343 */ /* 0x004fea0003c00000 */
.L_x_96:
[----:B------:R-:W-:Y:S01]  /*6220*/  ISETP.NE.U32.AND P4, PT, R82, RZ, PT ;  /* 0x000000ff5200720c */ /* 0x000fe20003f85070 */
[----:B------:R-:W-:Y:S01]  /*6230*/  UISETP.NE.AND UP2, UPT, UR53, URZ, UPT ;  /* 0x000000ff3500728c */ /* 0x000fe2000bf45270 */
[----:B------:R-:W-:Y:S01]  /*6240*/  ISETP.NE.U32.AND P2, PT, RZ, UR38, PT ;  /* 0x00000026ff007c0c */ /* 0x000fe2000bf45070 */
[----:B------:R-:W-:Y:S01]  /*6250*/  UISETP.NE.U32.AND UP1, UPT, UR44, URZ, UPT ;  /* 0x000000ff2c00728c */ /* 0x000fe2000bf25070 */
[----:B------:R-:W-:Y:S01]  /*6260*/  ISETP.NE.AND.EX P4, PT, R83, RZ, PT, P4 ;  /* 0x000000ff5300720c */ /* 0x000fe20003f85340 */
[----:B------:R-:W-:Y:S01]  /*6270*/  UPLOP3.LUT UP0, UPT, UPT, UPT, UPT, 0x40, 0x4 ;  /* 0x000000000004789c */ /* 0x000fe20003f0e870 */
[----:B------:R-:W-:Y:S01]  /*6280*/  ISETP.NE.AND.EX P2, PT, RZ, UR39, PT, P2 ;  /* 0x00000027ff007c0c */ /* 0x000fe2000bf45320 */
[----:B------:R-:W-:Y:S01]  /*6290*/  UISETP.NE.AND.EX UP1, UPT, UR45, URZ, UPT, UP1 ;  /* 0x000000ff2d00728c */ /* 0x000fe2000bf25310 */
[----:B------:R-:W-:Y:S04]  /*62a0*/  PLOP3.LUT P1, PT, PT, PT, UP2, 0x80, 0x8 ;  /* 0x000000000008781c */ /* 0x000fe80003f2f028 */
[----:B------:R-:W-:Y:S06]  /*62b0*/  @UP2 UPLOP3.LUT UP0, UPT, UPT, UPT, UP1, 0x80, 0x8 ;  /* 0x000000000008289c */ /* 0x000fec0003f0f010 */
[----:B------:R-:W-:Y:S01]  /*62c0*/  PLOP3.LUT P0, PT, PT, PT, UP0, 0x80, 0x8 ;  /* 0x000000000008781c */ /* 0x000fe20003f0f008 */
[----:B------:R-:W-:Y:S01]  /*62d0*/  @!UPT UIADD3 URZ, UPT, UPT, URZ, URZ, URZ ;  /* 0x000000fffffff290 */ /* 0x000fe2000fffe0ff */
[----:B------:R-:W-:Y:S11]  /*62e0*/  BRA.U !UP1, `(.L_x_98) ;  /* 0x0000000109387547 */ /* 0x000ff6000b800000 */
[----:B------:R-:W-:Y:S01]  /*62f0*/  UISETP.NE.U32.AND UP0, UPT, UR38, URZ, UPT ;  /* 0x000000ff2600728c */ /* 0x000fe2000bf05070 */
[----:B------:R-:W-:Y:S02]  /*6300*/  HFMA2 R0, -RZ, RZ, 0, 5.9604644775390625e-08 ;  /* 0x00000001ff007431 */ /* 0x000fe400000001ff */
[----:B------:R-:W-:Y:S01]  /*6310*/  IMAD.MOV.U32 R88, RZ, RZ, 0x1 ;  /* 0x00000001ff587424 */ /* 0x000fe200078e00ff */
[----:B------:R-:W-:Y:S06]  /*6320*/  UISETP.NE.AND.EX UP0, UPT, UR39, URZ, UPT, UP0 ;  /* 0x000000ff2700728c */ /* 0x000fec000bf05300 */
[----:B------:R-:W-:Y:S05]  /*6330*/  PLOP3.LUT P3, PT, PT, PT, UP0, 0x80, 0x8 ;  /* 0x000000000008781c */ /* 0x000fea0003f6f008 */
[----:B------:R-:W1:Y:S01]  /*6340*/  @UP0 LDCU.64 UR6, c[0x0][0xc88] ;  /* 0x00019100ff0607ac */ /* 0x000e620008000a00 */
[----:B------:R-:W-:Y:S07]  /*6350*/  @UP0 UIMAD UR4, UR36, UR44, URZ ;  /* 0x0000002c240402a4 */ /* 0x000fee000f8e02ff */
[----:B------:R-:W-:Y:S01]  /*6360*/  @!P3 PRMT R88, R0, 0x7610, R88 ;  /* 0x000076100058b816 */ /* 0x000fe20000000058 */
[----:B-1----:R-:W-:Y:S03]  /*6370*/  @UP0 UIMAD.WIDE UR6, UR4, 0x4, UR6 ;  /* 0x00000004040608a5 */ /* 0x002fe6000f8e0206 */
[----:B------:R-:W1:Y:S03]  /*6380*/  @!UP0 LDCU UR4, c[0x0][0xc80] ;  /* 0x00019000ff0487ac */ /* 0x000e660008000800 */
[----:B------:R-:W-:Y:S01]  /*6390*/  IMAD.U32 R2, RZ, RZ, UR6 ;  /* 0x00000006ff027e24 */ /* 0x000fe2000f8e00ff */
[----:B------:R-:W-:Y:S05]  /*63a0*/  MOV R3, UR7 ;  /* 0x0000000700037c02 */ /* 0x000fea0008000f00 */
[----:B-----5:R2:W5:Y:S02]  /*63b0*/  @P3 LDG.E R49, desc[UR46][R2.64] ;  /* 0x0000002e02313981 */ /* 0x020564000c1e1900 */
[----:B-12---:R-:W-:Y:S02]  /*63c0*/  @!P3 IMAD.U32 R49, RZ, RZ, UR4 ;  /* 0x00000004ff31be24 */ /* 0x006fe4000f8e00ff */
.L_x_98:
[----:B------:R-:W-:Y:S05]  /*63d0*/  @!P4 BRA `(.L_x_99) ;  /* 0x000000000020c947 */ /* 0x000fea0003800000 */
[----:B------:R-:W-:Y:S04]  /*63e0*/  ISETP.NE.U32.AND P3, PT, R80, RZ, PT ;  /* 0x000000ff5000720c */ /* 0x000fe80003f65070 */
[----:B------:R-:W-:Y:S11]  /*63f0*/  ISETP.NE.AND.EX P3, PT, R81, RZ, PT, P3 ;  /* 0x000000ff5100720c */ /* 0x000ff60003f65330 */
[----:B------:R-:W-:Y:S02]  /*6400*/  @!UPT UIADD3 URZ, UPT, UPT, URZ, URZ, URZ ;  /* 0x000000fffffff290 */ /* 0x000fe4000fffe0ff */
[----:B------:R-:W1:Y:S01]  /*6410*/  @P3 LDC.64 R2, c[0x0][0xca8] ;  /* 0x00032a00ff023b82 */ /* 0x000e620000000a00 */
[----:B------:R-:W-:Y:S04]  /*6420*/  @P3 IMAD R0, R82, UR36, RZ ;  /* 0x0000002452003c24 */ /* 0x000fe8000f8e02ff */
[----:B-1----:R-:W-:Y:S05]  /*6430*/  @P3 IMAD.WIDE R2, R0, 0x4, R2 ;  /* 0x0000000400023825 */ /* 0x002fea00078e0202 */
[----:B-----5:R1:W5:Y:S02]  /*6440*/  @P3 LDG.E R47, desc[UR46][R2.64] ;  /* 0x0000002e022f3981 */ /* 0x020364000c1e1900 */
[----:B-1----:R-:W2:Y:S02]  /*6450*/  @!P3 LDC R47, c[0x0][0xca0] ;  /* 0x00032800ff2fbb82 */ /* 0x002ea40000000800 */
.L_x_99:
[----:B-----5:R-:W-:Y:S01]  /*6460*/  FSETP.NEU.AND P3, PT, R49, RZ, PT ;  /* 0x000000ff3100720b */ /* 0x020fe20003f6d000 */
[----:B------:R-:W-:Y:S01]  /*6470*/  ULOP3.LUT UR4, UR51, 0x1, URZ, 0x3c, !UPT ;  /* 0x0000000133047892 */ /* 0x000fe2000f8e3cff */
[----:B------:R-:W-:Y:S01]  /*6480*/  SEL R4, RZ, 0xffffffff, P2 ;  /* 0xffffffffff047807 */ /* 0x000fe20001000000 */
[----:B------:R-:W-:Y:S01]  /*6490*/  IMAD.U32 R72, RZ, RZ, UR56 ;  /* 0x00000038ff487e24 */ /* 0x000fe2000f8e00ff */
[----:B------:R-:W-:Y:S01]  /*64a0*/  @P1 LOP3.LUT P2, RZ, R88, 0xff, RZ, 0xc0, !PT ;  /* 0x000000ff58ff1812 */ /* 0x000fe2000784c0ff */
[----:B------:R-:W-:Y:S01]  /*64b0*/  IMAD.SHL.U32 R106, R94, 0x10, RZ ;  /* 0x000000105e6a7824 */ /* 0x000fe200078e00ff */
[----:B------:R-:W-:Y:S01]  /*64c0*/  @P1 SEL R0, RZ, 0xffffffff, P3 ;  /* 0xffffffffff001807 */ /* 0x000fe20001800000 */
[----:B------:R-:W-:Y:S01]  /*64d0*/  IMAD.U32 R107, RZ, RZ, UR4 ;  /* 0x00000004ff6b7e24 */ /* 0x000fe2000f8e00ff */
[----:B------:R-:W-:Y:S01]  /*64e0*/  LEA R73, R45, UR48, 0x3 ;  /* 0x000000302d497c11 */ /* 0x000fe2000f8e18ff */
[----:B------:R-:W-:Y:S01]  /*64f0*/  IMAD.SHL.U32 R72, R72, 0x2000, RZ ;  /* 0x0000200048487824 */ /* 0x000fe200078e00ff */
[----:B------:R-:W-:Y:S01]  /*6500*/  @P0 SEL R0, R4, R0, !P2 ;  /* 0x0000000004000207 */ /* 0x000fe20005000000 */
[----:B------:R-:W-:Y:S01]  /*6510*/  IMAD.SHL.U32 R105, R93, 0x10, RZ ;  /* 0x000000105d697824 */ /* 0x000fe200078e00ff */
[----:B------:R-:W-:Y:S01]  /*6520*/  PLOP3.LUT P2, PT, PT, PT, UP1, 0x80, 0x8 ;  /* 0x000000000008781c */ /* 0x000fe20003f4f018 */
[----:B------:R-:W-:Y:S01]  /*6530*/  IMAD.IADD R67, R99, 0x1, R72 ;  /* 0x0000000163437824 */ /* 0x000fe200078e0248 */
[----:B------:R-:W-:Y:S01]  /*6540*/  @P1 LOP3.LUT R0, R0, 0x1, RZ, 0xc0, !PT ;  /* 0x0000000100001812 */ /* 0x000fe200078ec0ff */
[----:B------:R-:W-:Y:S01]  /*6550*/  BSSY B1, `(.L_x_100) ;  /* 0x0000039000017945 */ /* 0x000fe20003800000 */
[----:B------:R-:W-:Y:S01]  /*6560*/  LOP3.LUT P4, R102, R88, 0xff, RZ, 0xc0, !PT ;  /* 0x000000ff58667812 */ /* 0x000fe2000788c0ff */
[----:B------:R-:W-:Y:S01]  /*6570*/  IMAD.IADD R66, R67, 0x1, R106 ;  /* 0x0000000143427824 */ /* 0x000fe200078e026a */
[----:B------:R-:W-:Y:S01]  /*6580*/  ISETP.NE.U32.OR P5, PT, R0, 0x1, !P1 ;  /* 0x000000010000780c */ /* 0x000fe20004fa5470 */
[----:B------:R-:W-:Y:S01]  /*6590*/  IMAD.U32 R0, RZ, RZ, UR56 ;  /* 0x00000038ff007e24 */ /* 0x000fe2000f8e00ff */
[----:B------:R-:W-:Y:S01]  /*65a0*/  SEL R3, RZ, 0xffffffff, P3 ;  /* 0xffffffffff037807 */ /* 0x000fe20001800000 */
[----:B------:R-:W-:Y:S01]  /*65b0*/  IMAD.MOV.U32 R75, RZ, RZ, 0x1 ;  /* 0x00000001ff4b7424 */ /* 0x000fe200078e00ff */
[----:B------:R-:W-:Y:S01]  /*65c0*/  P2R R104, PR, RZ, 0x20 ;  /* 0x00000020ff687803 */ /* 0x000fe20000000000 */
[----:B------:R-:W-:Y:S01]  /*65d0*/  IMAD R48, R45, 0x40, R46 ;  /* 0x000000402d307824 */ /* 0x000fe200078e022e */
[----:B------:R-:W-:Y:S01]  /*65e0*/  LEA R0, R0, UR48, 0x3 ;  /* 0x0000003000007c11 */ /* 0x000fe2000f8e18ff */
[----:B------:R-:W-:Y:S01]  /*65f0*/  IMAD.U32 R74, RZ, RZ, UR56 ;  /* 0x00000038ff4a7e24 */ /* 0x000fe2000f8e00ff */
[----:B------:R-:W-:Y:S02]  /*6600*/  @P2 SEL R3, R4, R3, !P4 ;  /* 0x0000000304032207 */ /* 0x000fe40006000000 */
[----:B------:R-:W-:Y:S02]  /*6610*/  CS2R R78, SRZ ;  /* 0x00000000004e7805 */ /* 0x000fe4000001ff00 */
[----:B------:R-:W-:Y:S02]  /*6620*/  CS2R R76, SRZ ;  /* 0x00000000004c7805 */ /* 0x000fe4000001ff00 */
[----:B------:R-:W-:Y:S02]  /*6630*/  CS2R R70, SRZ ;  /* 0x0000000000467805 */ /* 0x000fe4000001ff00 */
[----:B------:R-:W-:Y:S02]  /*6640*/  LOP3.LUT R3, R3, 0x1, RZ, 0xc0, !PT ;  /* 0x0000000103037812 */ /* 0x000fe400078ec0ff */
[----:B------:R-:W-:Y:S02]  /*6650*/  CS2R R68, SRZ ;  /* 0x0000000000447805 */ /* 0x000fe4000001ff00 */
[----:B------:R-:W-:Y:S02]  /*6660*/  @P5 SHF.L.U32 R2, R107, 0x1f, RZ ;  /* 0x0000001f6b025819 */ /* 0x000fe400000006ff */
[----:B------:R-:W-:Y:S02]  /*6670*/  CS2R R62, SRZ ;  /* 0x00000000003e7805 */ /* 0x000fe4000001ff00 */
[----:B------:R-:W-:Y:S02]  /*6680*/  ISETP.NE.U32.AND P2, PT, R3, 0x1, PT ;  /* 0x000000010300780c */ /* 0x000fe40003f45070 */
[----:B------:R-:W-:Y:S01]  /*6690*/  CS2R R60, SRZ ;  /* 0x00000000003c7805 */ /* 0x000fe2000001ff00 */
[----:B------:R1:W3:Y:S01]  /*66a0*/  @P5 SYNCS.PHASECHK.TRANS64.TRYWAIT P1, [R0+URZ+0x70], R2 ;  /* 0x00007002000055a7 */ /* 0x0002e200080211ff */
[----:B------:R-:W-:Y:S02]  /*66b0*/  CS2R R58, SRZ ;  /* 0x00000000003a7805 */ /* 0x000fe4000001ff00 */
[----:B------:R-:W-:Y:S02]  /*66c0*/  P2R R108, PR, RZ, 0x4 ;  /* 0x00000004ff6c7803 */ /* 0x000fe40000000000 */
[----:B------:R-:W-:Y:S01]  /*66d0*/  CS2R R56, SRZ ;  /* 0x0000000000387805 */ /* 0x000fe2000001ff00 */
[----:B------:R-:W-:Y:S02]  /*66e0*/  IMAD.IADD R65, R67, 0x1, R105 ;  /* 0x0000000143417824 */ /* 0x000fe400078e0269 */
[----:B------:R-:W-:Y:S01]  /*66f0*/  IMAD.IADD R64, R98, 0x1, R66 ;  /* 0x0000000162407824 */ /* 0x000fe200078e0242 */
[----:B-1----:R-:W-:Y:S04]  /*6700*/  SHF.L.U32 R2, R97, 0x1f, RZ ;  /* 0x0000001f61027819 */ /* 0x002fe800000006ff */
[----:B------:R1:W4:Y:S01]  /*6710*/  SYNCS.PHASECHK.TRANS64.TRYWAIT P0, [R73+URZ+0xd0], R2 ;  /* 0x0000d002490075a7 */ /* 0x00032200080011ff */
[----:B---3--:R-:W-:Y:S01]  /*6720*/  @P5 SEL R75, RZ, 0x1, !P1 ;  /* 0x00000001ff4b5807 */ /* 0x008fe20004800000 */
[----:B-1----:R-:W-:Y:S06]  /*6730*/  @!P5 BRA `(.L_x_101) ;  /* 0x000000000068d947 */ /* 0x002fec0003800000 */
[----:B------:R-:W-:Y:S01]  /*6740*/  ISETP.NE.AND P1, PT, R75, RZ, PT ;  /* 0x000000ff4b00720c */ /* 0x000fe20003f25270 */
[----:B------:R-:W-:Y:S01]  /*6750*/  BSSY B0, `(.L_x_102) ;  /* 0x000000d000007945 */ /* 0x000fe20003800000 */
[----:B------:R-:W-:Y:S02]  /*6760*/  CS2R R58, SRZ ;  /* 0x00000000003a7805 */ /* 0x000fe4000001ff00 */
[----:B------:R-:W-:Y:S02]  /*6770*/  CS2R R56, SRZ ;  /* 0x0000000000387805 */ /* 0x000fe4000001ff00 */
[----:B------:R-:W-:Y:S02]  /*6780*/  CS2R R62, SRZ ;  /* 0x00000000003e7805 */ /* 0x000fe4000001ff00 */
[----:B------:R-:W-:Y:S02]  /*6790*/  CS2R R60, SRZ ;  /* 0x00000000003c7805 */ /* 0x000fe4000001ff00 */
[----:B------:R-:W-:Y:S02]  /*67a0*/  CS2R R70, SRZ ;  /* 0x0000000000467805 */ /* 0x000fe4000001ff00 */
[----:B------:R-:W-:Y:S02]  /*67b0*/  CS2R R68, SRZ ;  /* 0x0000000000447805 */ /* 0x000fe4000001ff00 */
[----:B------:R-:W-:Y:S02]  /*67c0*/  CS2R R78, SRZ ;  /* 0x00000000004e7805 */ /* 0x000fe4000001ff00 */
[----:B------:R-:W-:Y:S01]  /*67d0*/  CS2R R76, SRZ ;  /* 0x00000000004c7805 */ /* 0x000fe2000001ff00 */
[----:B------:R-:W-:Y:S06]  /*67e0*/  @P1 BRA `(.L_x_103) ;  /* 0x00000000000c1947 */ /* 0x000fec0003800000 */
[----:B------:R-:W-:Y:S04]  /*67f0*/  SHF.L.U32 R3, R107, 0x1f, RZ ;  /* 0x0000001f6b037819 */ /* 0x000fe800000006ff */
[----:B------:R-:W1:Y:S02]  /*6800*/  SYNCS.PHASECHK.TRANS64.TRYWAIT P1, [R0+URZ+0x70], R3 ;  /* 0x00007003000075a7 */ /* 0x000e6400080211ff */
[----:B-1----:R-:W-:Y:S05]  /*6810*/  @!P1 BRA `(.L_x_104) ;  /* 0x0000002400649947 */ /* 0x002fea0003800000 */
.L_x_103:
[----:B------:R-:W-:Y:S05]  /*6820*/  BSYNC B0 ;  /* 0x0000000000007941 */ /* 0x000fea0003800000 */
.L_x_102:
[----:B------:R-:W-:Y:S01]  /*6830*/  ISETP.NE.AND P1, PT, R108, RZ, PT ;  /* 0x000000ff6c00720c */ /* 0x000fe20003f25270 */
[----:B------:R-:W-:Y:S04]  /*6840*/  UIADD3 UR5, UPT, UPT, UR56, 0x1, URZ ;  /* 0x0000000138057890 */ /* 0x000fe8000fffe0ff */
[----:B------:R-:W-:Y:S04]  /*6850*/  UISETP.NE.AND UP0, UPT, UR5, 0x3, UPT ;  /* 0x000000030500788c */ /* 0x000fe8000bf05270 */
[----:B------:R-:W-:Y:S02]  /*6860*/  USEL UR4, URZ, 0x1, UP0 ;  /* 0x00000001ff047887 */ /* 0x000fe40008000000 */
[----:B------:R-:W-:Y:S02]  /*6870*/  USEL UR5, UR5, URZ, UP0 ;  /* 0x000000ff05057287 */ /* 0x000fe40008000000 */
[----:B------:R3:W1:Y:S02]  /*6880*/  @P1 LDS.128 R56, [R67] ;  /* 0x0000000043381984 */ /* 0x0006640000000c00 */
[----:B------:R-:W-:Y:S02]  /*6890*/  LOP3.LUT R107, R107, UR4, RZ, 0x3c, !PT ;  /* 0x000000046b6b7c12 */ /* 0x000fe4000f8e3cff */
[----:B------:R3:W1:Y:S01]  /*68a0*/  @P1 LDS.128 R60, [R66+0x10] ;  /* 0x00001000423c1984 */ /* 0x0006620000000c00 */
[----:B------:R-:W-:Y:S03]  /*68b0*/  IMAD.U32 R74, RZ, RZ, UR5 ;  /* 0x00000005ff4a7e24 */ /* 0x000fe6000f8e00ff */
[----:B------:R3:W1:Y:S04]  /*68c0*/  @P1 LDS.128 R68, [R65+0x20] ;  /* 0x0000200041441984 */ /* 0x0006680000000c00 */
[----:B------:R3:W1:Y:S02]  /*68d0*/  @P1 LDS.128 R76, [R64+0x10] ;  /* 0x00001000404c1984 */ /* 0x0006640000000c00 */
.L_x_101:
[----:B------:R-:W-:Y:S05]  /*68e0*/  BSYNC B1 ;  /* 0x0000000000017941 */ /* 0x000fea0003800000 */
.L_x_100:
[----:B-1----:R-:W-:Y:S04]  /*68f0*/  SHF.R.U32.HI R0, RZ, 0x15, R48 ;  /* 0x00000015ff007819 */ /* 0x002fe80000011630 */
[----:B------:R-:W-:Y:S01]  /*6900*/  LOP3.LUT P1, RZ, R0, 0x3, R92, 0x48, !PT ;  /* 0x0000000300ff7812 */ /* 0x000fe2000782485c */
[----:B------:R-:W-:Y:S01]  /*6910*/  @!UPT UIADD3 URZ, UPT, UPT, URZ, URZ, URZ ;  /* 0x000000fffffff290 */ /* 0x000fe2000fffe0ff */
[----:B----4-:R-:W-:Y:S11]  /*6920*/  @P0 BRA `(.L_x_105) ;  /* 0x0000000000080947 */ /* 0x010ff60003800000 */
[----:B------:R-:W1:Y:S02]  /*6930*/  SYNCS.PHASECHK.TRANS64.TRYWAIT P0, [R73+URZ+0xd0], R2 ;  /* 0x0000d002490075a7 */ /* 0x000e6400080011ff */
[----:B-1----:R-:W-:Y:S05]  /*6940*/  @!P0 BRA `(.L_x_106) ;  /* 0x00000024002c8947 */ /* 0x002fea0003800000 */
.L_x_105:
[----:B------:R-:W-:Y:S05]  /*6950*/  @!P1 BRA `(.L_x_107) ;  /* 0x0000000000409947 */ /* 0x000fea0003800000 */
[----:B------:R-:W4:Y:S01]  /*6960*/  LDCU.64 UR8, c[0x4][0x70] ;  /* 0x01000e00ff0877ac */ /* 0x000f220008000a00 */
[----:B------:R-:W-:Y:S01]  /*6970*/  MOV R3, 0x0 ;  /* 0x0000000000037802 */ /* 0x000fe20000000f00 */
[----:B------:R-:W-:Y:S02]  /*6980*/  HFMA2 R12, -RZ, RZ, 0, 5.9604644775390625e-08 ;  /* 0x00000001ff0c7431 */ /* 0x000fe400000001ff */
[----:B------:R-:W-:Y:S02]  /*6990*/  IMAD.MOV.U32 R8, RZ, RZ, 0x192 ;  /* 0x00000192ff087424 */ /* 0x000fe400078e00ff */
[----:B------:R-:W-:Y:S01]  /*69a0*/  IMAD.MOV.U32 R13, RZ, RZ, RZ ;  /* 0x000000ffff0d7224 */ /* 0x000fe200078e00ff */
[----:B------:R-:W5:Y:S01]  /*69b0*/  LDCU.64 UR6, c[0x4][0x78] ;  /* 0x01000f00ff0677ac */ /* 0x000f620008000a00 */
[----:B-1----:R-:W1:Y:S01]  /*69c0*/  LDC.64 R2, c[0x4][R3] ;  /* 0x0100000003027b82 */ /* 0x002e620000000a00 */
[----:B------:R-:W2:Y:S01]  /*69d0*/  LDCU.64 UR4, c[0x4][0x10] ;  /* 0x01000200ff0477ac */ /* 0x000ea20008000a00 */
[----:B----4-:R-:W-:Y:S01]  /*69e0*/  MOV R5, UR9 ;  /* 0x0000000900057c02 */ /* 0x010fe20008000f00 */
[----:B------:R-:W-:Y:S01]  /*69f0*/  IMAD.U32 R4, RZ, RZ, UR8 ;  /* 0x00000008ff047e24 */ /* 0x000fe2000f8e00ff */
[----:B-----5:R-:W-:Y:S01]  /*6a00*/  MOV R7, UR7 ;  /* 0x0000000700077c02 */ /* 0x020fe20008000f00 */
[----:B------:R-:W-:Y:S01]  /*6a10*/  IMAD.U32 R6, RZ, RZ, UR6 ;  /* 0x00000006ff067e24 */ /* 0x000fe2000f8e00ff */
[----:B--2---:R-:W-:Y:S01]  /*6a20*/  MOV R11, UR5 ;  /* 0x00000005000b7c02 */ /* 0x004fe20008000f00 */
[----:B------:R-:W-:Y:S02]  /*6a30*/  IMAD.U32 R10, RZ, RZ, UR4 ;  /* 0x00000004ff0a7e24 */ /* 0x000fe4000f8e00ff */
[----:B------:R-:W-:Y:S07]  /*6a40*/  LEPC R20, `(.L_x_107) ;  /* 0x000000001014794e */ /* 0x000fee0000000000 */
[----:B-1-3--:R-:W-:Y:S05]  /*6a50*/  CALL.ABS.NOINC R2 ;  /* 0x0000000002007343 */ /* 0x00afea0003c00000 */
.L_x_107:
[----:B------:R-:W-:Y:S01]  /*6a60*/  SHF.L.U32 R50, R56, 0x10, RZ ;  /* 0x0000001038327819 */ /* 0x000fe200000006ff */
[----:B------:R-:W-:Y:S05]  /*6a70*/  WARPSYNC.ALL ;  /* 0x0000000000007948 */ /* 0x000fea0003800000 */
[----:B------:R-:W-:Y:S01]  /*6a80*/  R2UR UR4, R48 ;  /* 0x00000000300472ca */ /* 0x000fe200000e0000 */
[----:B------:R-:W-:Y:S01]  /*6a90*/  BSSY.RECONVERGENT B0, `(.L_x_108) ;  /* 0x0000085000007945 */ /* 0x000fe20003800200 */
[----:B------:R-:W-:Y:S02]  /*6aa0*/  LOP3.LUT R51, R56, 0xffff0000, RZ, 0xc0, !PT ;  /* 0xffff000038337812 */ /* 0x000fe400078ec0ff */
[----:B------:R-:W-:Y:S02]  /*6ab0*/  SHF.L.U32 R52, R57, 0x10, RZ ;  /* 0x0000001039347819 */ /* 0x000fe400000006ff */
[----:B------:R-:W-:Y:S07]  /*6ac0*/  ISETP.NE.AND P0, PT, R100, RZ, PT ;  /* 0x000000ff6400720c */ /* 0x000fee0003f05270 */
[----:B------:R-:W2:Y:S02]  /*6ad0*/  LDTM.x32 R4, tmem[UR4] ;  /* 0x00000004000479ee */ /* 0x000ea400082c0000 */
[C---:B--2---:R-:W-:Y:S01]  /*6ae0*/  FMUL R0, R47.reuse, R4 ;  /* 0x000000042f007220 */ /* 0x044fe20000400000 */
[C---:B-1----:R-:W-:Y:S01]  /*6af0*/  FMUL R2, R47.reuse, R5 ;  /* 0x000000052f027220 */ /* 0x042fe20000400000 */
[C---:B------:R-:W-:Y:S01]  /*6b00*/  FMUL R4, R47.reuse, R8 ;  /* 0x000000082f047220 */ /* 0x040fe20000400000 */
[C---:B------:R-:W-:Y:S01]  /*6b10*/  FMUL R3, R47.reuse, R6 ;  /* 0x000000062f037220 */ /* 0x040fe20000400000 */
[C---:B------:R-:W-:Y:S01]  /*6b20*/  FMUL R5, R47.reuse, R9 ;  /* 0x000000092f057220 */ /* 0x040fe20000400000 */
[C---:B------:R-:W-:Y:S01]  /*6b30*/  FMUL R8, R47.reuse, R12 ;  /* 0x0000000c2f087220 */ /* 0x040fe20000400000 */
[C---:B------:R-:W-:Y:S01]  /*6b40*/  FMUL R6, R47.reuse, R10 ;  /* 0x0000000a2f067220 */ /* 0x040fe20000400000 */
[C---:B------:R-:W-:Y:S01]  /*6b50*/  FMUL R9, R47.reuse, R13 ;  /* 0x0000000d2f097220 */ /* 0x040fe20000400000 */
[----:B------:R-:W-:Y:S01]  /*6b60*/  FMUL R12, R47, R16 ;  /* 0x000000102f0c7220 */ /* 0x000fe20000400000 */
[----:B------:R-:W-:Y:S01]  /*6b70*/  FFMA R0, R49, R50, R0 ;  /* 0x0000003231007223 */ /* 0x000fe20000000000 */
[C---:B------:R-:W-:Y:S01]  /*6b80*/  FMUL R10, R47.reuse, R14 ;  /* 0x0000000e2f0a7220 */ /* 0x040fe20000400000 */
[C---:B------:R-:W-:Y:S01]  /*6b90*/  FMUL R13, R47.reuse, R17 ;  /* 0x000000112f0d7220 */ /* 0x040fe20000400000 */
[----:B------:R-:W-:Y:S01]  /*6ba0*/  FMUL R16, R47, R20 ;  /* 0x000000142f107220 */ /* 0x000fe20000400000 */
[----:B------:R-:W-:Y:S01]  /*6bb0*/  FFMA R2, R49, R51, R2 ;  /* 0x0000003331027223 */ /* 0x000fe20000000002 */
[C---:B------:R-:W-:Y:S01]  /*6bc0*/  FMUL R14, R47.reuse, R18 ;  /* 0x000000122f0e7220 */ /* 0x040fe20000400000 */
[C---:B------:R-:W-:Y:S01]  /*6bd0*/  FMUL R17, R47.reuse, R21 ;  /* 0x000000152f117220 */ /* 0x040fe20000400000 */
[C---:B------:R-:W-:Y:S01]  /*6be0*/  FMUL R20, R47.reuse, R24 ;  /* 0x000000182f147220 */ /* 0x040fe20000400000 */
[C---:B------:R-:W-:Y:S01]  /*6bf0*/  FMUL R18, R47.reuse, R22 ;  /* 0x000000162f127220 */ /* 0x040fe20000400000 */
[C---:B------:R-:W-:Y:S01]  /*6c00*/  FMUL R21, R47.reuse, R25 ;  /* 0x000000192f157220 */ /* 0x040fe20000400000 */
[C---:B------:R-:W-:Y:S01]  /*6c10*/  FMUL R24, R47.reuse, R28 ;  /* 0x0000001c2f187220 */ /* 0x040fe20000400000 */
[C---:B------:R-:W-:Y:S01]  /*6c20*/  FMUL R22, R47.reuse, R26 ;  /* 0x0000001a2f167220 */ /* 0x040fe20000400000 */
[C---:B------:R-:W-:Y:S01]  /*6c30*/  FMUL R25, R47.reuse, R29 ;  /* 0x0000001d2f197220 */ /* 0x040fe20000400000 */
[----:B------:R-:W-:Y:S01]  /*6c40*/  FMUL R28, R47, R32 ;  /* 0x000000202f1c7220 */ /* 0x000fe20000400000 */
[----:B------:R-:W-:Y:S01]  /*6c50*/  LOP3.LUT R32, R57, 0xffff0000, RZ, 0xc0, !PT ;  /* 0xffff000039207812 */ /* 0x000fe200078ec0ff */
[C---:B------:R-:W-:Y:S01]  /*6c60*/  FMUL R26, R47.reuse, R30 ;  /* 0x0000001e2f1a7220 */ /* 0x040fe20000400000 */
[----:B------:R-:W-:Y:S01]  /*6c70*/  FMUL R29, R47, R33 ;  /* 0x000000212f1d7220 */ /* 0x000fe20000400000 */
[----:B------:R-:W-:Y:S01]  /*6c80*/  SHF.L.U32 R33, R58, 0x10, RZ ;  /* 0x000000103a217819 */ /* 0x000fe200000006ff */
[----:B------:R-:W-:Y:S01]  /*6c90*/  FFMA R3, R49, R52, R3 ;  /* 0x0000003431037223 */ /* 0x000fe20000000003 */
[----:B------:R-:W-:Y:S01]  /*6ca0*/  F2FP.BF16.F32.PACK_AB R52, R2, R0 ;  /* 0x000000000234723e */ /* 0x000fe200000010ff */
[----:B------:R-:W-:Y:S01]  /*6cb0*/  FMUL R7, R47, R7 ;  /* 0x000000072f077220 */ /* 0x000fe20000400000 */
[----:B------:R-:W-:Y:S01]  /*6cc0*/  SHF.L.U32 R0, R59, 0x10, RZ ;  /* 0x000000103b007819 */ /* 0x000fe200000006ff */
[----:B------:R-:W-:Y:S01]  /*6cd0*/  FMUL R30, R47, R34 ;  /* 0x000000222f1e7220 */ /* 0x000fe20000400000 */
[----:B------:R-:W-:Y:S01]  /*6ce0*/  LOP3.LUT R34, R58, 0xffff0000, RZ, 0xc0, !PT ;  /* 0xffff00003a227812 */ /* 0x000fe200078ec0ff */
[----:B------:R-:W-:Y:S01]  /*6cf0*/  FFMA R7, R49, R32, R7 ;  /* 0x0000002031077223 */ /* 0x000fe20000000007 */
[----:B------:R-:W-:Y:S01]  /*6d00*/  LOP3.LUT R2, R59, 0xffff0000, RZ, 0xc0, !PT ;  /* 0xffff00003b027812 */ /* 0x000fe200078ec0ff */
[----:B------:R-:W-:Y:S01]  /*6d10*/  FFMA R4, R49, R33, R4 ;  /* 0x0000002131047223 */ /* 0x000fe20000000004 */
[----:B------:R-:W-:Y:S01]  /*6d20*/  FMUL R11, R47, R11 ;  /* 0x0000000b2f0b7220 */ /* 0x000fe20000400000 */
[----:B------:R-:W-:Y:S01]  /*6d30*/  FFMA R5, R49, R34, R5 ;  /* 0x0000002231057223 */ /* 0x000fe20000000005 */
[----:B------:R-:W-:Y:S01]  /*6d40*/  F2FP.BF16.F32.PACK_AB R53, R7, R3 ;  /* 0x000000030735723e */ /* 0x000fe200000010ff */
[C---:B------:R-:W-:Y:S01]  /*6d50*/  FFMA R6, R49.reuse, R0, R6 ;  /* 0x0000000031067223 */ /* 0x040fe20000000006 */
[C---:B------:R-:W-:Y:S01]  /*6d60*/  SHF.L.U32 R0, R60.reuse, 0x10, RZ ;  /* 0x000000103c007819 */ /* 0x040fe200000006ff */
[----:B------:R-:W-:Y:S01]  /*6d70*/  FFMA R11, R49, R2, R11 ;  /* 0x00000002310b7223 */ /* 0x000fe2000000000b */
[----:B------:R-:W-:Y:S01]  /*6d80*/  LOP3.LUT R2, R60, 0xffff0000, RZ, 0xc0, !PT ;  /* 0xffff00003c027812 */ /* 0x000fe200078ec0ff */
[----:B------:R-:W-:Y:S01]  /*6d90*/  FMUL R15, R47, R15 ;  /* 0x0000000f2f0f7220 */ /* 0x000fe20000400000 */
[----:B------:R-:W-:Y:S01]  /*6da0*/  SHF.L.U32 R3, R61, 0x10, RZ ;  /* 0x000000103d037819 */ /* 0x000fe200000006ff */
[----:B------:R-:W-:Y:S01]  /*6db0*/  FFMA R8, R49, R0, R8 ;  /* 0x0000000031087223 */ /* 0x000fe20000000008 */
[----:B------:R-:W-:Y:S01]  /*6dc0*/  LOP3.LUT R0, R61, 0xffff0000, RZ, 0xc0, !PT ;  /* 0xffff00003d007812 */ /* 0x000fe200078ec0ff */
[C---:B------:R-:W-:Y:S01]  /*6dd0*/  FFMA R9, R49.reuse, R2, R9 ;  /* 0x0000000231097223 */ /* 0x040fe20000000009 */
[C---:B------:R-:W-:Y:S01]  /*6de0*/  SHF.L.U32 R2, R62.reuse, 0x10, RZ ;  /* 0x000000103e027819 */ /* 0x040fe200000006ff */
[----:B------:R-:W-:Y:S01]  /*6df0*/  FFMA R10, R49, R3, R10 ;  /* 0x00000003310a7223 */ /* 0x000fe2000000000a */
[----:B------:R-:W-:Y:S01]  /*6e00*/  SHF.L.U32 R3, R63, 0x10, RZ ;  /* 0x000000103f037819 */ /* 0x000fe200000006ff */
[C---:B------:R-:W-:Y:S01]  /*6e10*/  FFMA R15, R49.reuse, R0, R15 ;  /* 0x00000000310f7223 */ /* 0x040fe2000000000f */
[----:B------:R-:W-:Y:S01]  /*6e20*/  LOP3.LUT R0, R62, 0xffff0000, RZ, 0xc0, !PT ;  /* 0xffff00003e007812 */ /* 0x000fe200078ec0ff */
[----:B------:R-:W-:Y:S01]  /*6e30*/  FFMA R12, R49, R2, R12 ;  /* 0x00000002310c7223 */ /* 0x000fe2000000000c */
[C---:B------:R-:W-:Y:S01]  /*6e40*/  SHF.L.U32 R2, R68.reuse, 0x10, RZ ;  /* 0x0000001044027819 */ /* 0x040fe200000006ff */
[----:B------:R-:W-:Y:S01]  /*6e50*/  FMUL R19, R47, R19 ;  /* 0x000000132f137220 */ /* 0x000fe20000400000 */
[----:B------:R-:W-:Y:S01]  /*6e60*/  F2FP.BF16.F32.PACK_AB R54, R5, R4 ;  /* 0x000000040536723e */ /* 0x000fe200000010ff */
[----:B------:R-:W-:Y:S01]  /*6e70*/  FFMA R13, R49, R0, R13 ;  /* 0x00000000310d7223 */ /* 0x000fe2000000000d */
[----:B------:R-:W-:Y:S01]  /*6e80*/  LOP3.LUT R0, R63, 0xffff0000, RZ, 0xc0, !PT ;  /* 0xffff00003f007812 */ /* 0x000fe200078ec0ff */
[----:B------:R-:W-:Y:S01]  /*6e90*/  FFMA R14, R49, R3, R14 ;  /* 0x00000003310e7223 */ /* 0x000fe2000000000e */
[----:B------:R-:W-:Y:S01]  /*6ea0*/  LOP3.LUT R3, R68, 0xffff0000, RZ, 0xc0, !PT ;  /* 0xffff000044037812 */ /* 0x000fe200078ec0ff */
[----:B------:R-:W-:Y:S01]  /*6eb0*/  FMUL R23, R47, R23 ;  /* 0x000000172f177220 */ /* 0x000fe20000400000 */
[----:B------:R-:W-:Y:S01]  /*6ec0*/  F2FP.BF16.F32.PACK_AB R55, R11, R6 ;  /* 0x000000060b37723e */ /* 0x000fe200000010ff */
[----:B------:R-:W-:Y:S01]  /*6ed0*/  FFMA R19, R49, R0, R19 ;  /* 0x0000000031137223 */ /* 0x000fe20000000013 */
[----:B------:R-:W-:Y:S01]  /*6ee0*/  SHF.L.U32 R0, R69, 0x10, RZ ;  /* 0x0000001045007819 */ /* 0x000fe200000006ff */
[----:B------:R-:W-:Y:S01]  /*6ef0*/  FFMA R16, R49, R2, R16 ;  /* 0x0000000231107223 */ /* 0x000fe20000000010 */
[----:B------:R-:W-:Y:S01]  /*6f00*/  LOP3.LUT R2, R69, 0xffff0000, RZ, 0xc0, !PT ;  /* 0xffff000045027812 */ /* 0x000fe200078ec0ff */
[----:B------:R-:W-:Y:S01]  /*6f10*/  FFMA R17, R49, R3, R17 ;  /* 0x0000000331117223 */ /* 0x000fe20000000011 */
[----:B------:R-:W-:Y:S01]  /*6f20*/  SHF.L.U32 R3, R71, 0x10, RZ ;  /* 0x0000001047037819 */ /* 0x000fe200000006ff */
[----:B------:R-:W-:Y:S01]  /*6f30*/  FFMA R18, R49, R0, R18 ;  /* 0x0000000031127223 */ /* 0x000fe20000000012 */
[C---:B------:R-:W-:Y:S01]  /*6f40*/  SHF.L.U32 R0, R70.reuse, 0x10, RZ ;  /* 0x0000001046007819 */ /* 0x040fe200000006ff */
[----:B------:R1:W-:Y:S01]  /*6f50*/  STS.128 [R67], R52 ;  /* 0x0000003443007388 */ /* 0x0003e20000000c00 */
[----:B------:R-:W-:Y:S01]  /*6f60*/  F2FP.BF16.F32.PACK_AB R8, R9, R8 ;  /* 0x000000080908723e */ /* 0x000fe200000010ff */
[C---:B------:R-:W-:Y:S01]  /*6f70*/  FFMA R23, R49.reuse, R2, R23 ;  /* 0x0000000231177223 */ /* 0x040fe20000000017 */
[----:B------:R-:W-:Y:S01]  /*6f80*/  LOP3.LUT R2, R70, 0xffff0000, RZ, 0xc0, !PT ;  /* 0xffff000046027812 */ /* 0x000fe200078ec0ff */
[----:B------:R-:W-:Y:S01]  /*6f90*/  FFMA R20, R49, R0, R20 ;  /* 0x0000000031147223 */ /* 0x000fe20000000014 */
[----:B------:R-:W-:Y:S01]  /*6fa0*/  LOP3.LUT R0, R71, 0xffff0000, RZ, 0xc0, !PT ;  /* 0xffff000047007812 */ /* 0x000fe200078ec0ff */
[----:B------:R-:W-:Y:S01]  /*6fb0*/  FMUL R27, R47, R27 ;  /* 0x0000001b2f1b7220 */ /* 0x000fe20000400000 */
[----:B------:R-:W-:Y:S01]  /*6fc0*/  F2FP.BF16.F32.PACK_AB R9, R15, R10 ;  /* 0x0000000a0f09723e */ /* 0x000fe200000010ff */
[C---:B------:R-:W-:Y:S01]  /*6fd0*/  FFMA R21, R49.reuse, R2, R21 ;  /* 0x0000000231157223 */ /* 0x040fe20000000015 */
[C---:B------:R-:W-:Y:S01]  /*6fe0*/  FFMA R22, R49.reuse, R3, R22 ;  /* 0x0000000331167223 */ /* 0x040fe20000000016 */
[----:B------:R-:W-:Y:S01]  /*6ff0*/  FFMA R27, R49, R0, R27 ;  /* 0x00000000311b7223 */ /* 0x000fe2000000001b */
[C---:B------:R-:W-:Y:S01]  /*7000*/  SHF.L.U32 R2, R76.reuse, 0x10, RZ ;  /* 0x000000104c027819 */ /* 0x040fe200000006ff */
[C---:B------:R-:W-:Y:S01]  /*7010*/  FMUL R31, R47.reuse, R31 ;  /* 0x0000001f2f1f7220 */ /* 0x040fe20000400000 */
[----:B------:R-:W-:Y:S01]  /*7020*/  LOP3.LUT R0, R76, 0xffff0000, RZ, 0xc0, !PT ;  /* 0xffff00004c007812 */ /* 0x000fe200078ec0ff */
[----:B------:R-:W-:Y:S01]  /*7030*/  FMUL R35, R47, R35 ;  /* 0x000000232f237220 */ /* 0x000fe20000400000 */
[----:B------:R-:W-:Y:S01]  /*7040*/  SHF.L.U32 R3, R77, 0x10, RZ ;  /* 0x000000104d037819 */ /* 0x000fe200000006ff */
[----:B------:R-:W-:Y:S01]  /*7050*/  FFMA R24, R49, R2, R24 ;  /* 0x0000000231187223 */ /* 0x000fe20000000018 */
[----:B------:R-:W-:Y:S01]  /*7060*/  F2FP.BF16.F32.PACK_AB R10, R13, R12 ;  /* 0x0000000c0d0a723e */ /* 0x000fe200000010ff */
[----:B------:R-:W-:Y:S01]  /*7070*/  FFMA R25, R49, R0, R25 ;  /* 0x0000000031197223 */ /* 0x000fe20000000019 */
[----:B------:R-:W-:Y:S01]  /*7080*/  F2FP.BF16.F32.PACK_AB R11, R19, R14 ;  /* 0x0000000e130b723e */ /* 0x000fe200000010ff */
[----:B------:R-:W-:Y:S01]  /*7090*/  FFMA R26, R49, R3, R26 ;  /* 0x00000003311a7223 */ /* 0x000fe2000000001a */
[----:B------:R-:W-:Y:S02]  /*70a0*/  LOP3.LUT R0, R77, 0xffff0000, RZ, 0xc0, !PT ;  /* 0xffff00004d007812 */ /* 0x000fe400078ec0ff */
[C---:B------:R-:W-:Y:S01]  /*70b0*/  SHF.L.U32 R2, R78.reuse, 0x10, RZ ;  /* 0x000000104e027819 */ /* 0x040fe200000006ff */
[----:B------:R1:W-:Y:S01]  /*70c0*/  STS.128 [R66+0x10], R8 ;  /* 0x0000100842007388 */ /* 0x0003e20000000c00 */
[----:B------:R-:W-:Y:S01]  /*70d0*/  LOP3.LUT R3, R78, 0xffff0000, RZ, 0xc0, !PT ;  /* 0xffff00004e037812 */ /* 0x000fe200078ec0ff */
[----:B------:R-:W-:Y:S01]  /*70e0*/  FFMA R31, R49, R0, R31 ;  /* 0x00000000311f7223 */ /* 0x000fe2000000001f */
[----:B------:R-:W-:Y:S01]  /*70f0*/  SHF.L.U32 R4, R79, 0x10, RZ ;  /* 0x000000104f047819 */ /* 0x000fe200000006ff */
[----:B------:R-:W-:Y:S01]  /*7100*/  FFMA R28, R49, R2, R28 ;  /* 0x00000002311c7223 */ /* 0x000fe2000000001c */
[----:B------:R-:W-:Y:S01]  /*7110*/  F2FP.BF16.F32.PACK_AB R16, R17, R16 ;  /* 0x000000101110723e */ /* 0x000fe200000010ff */
[----:B------:R-:W-:Y:S01]  /*7120*/  FFMA R29, R49, R3, R29 ;  /* 0x00000003311d7223 */ /* 0x000fe2000000001d */
[----:B------:R-:W-:Y:S01]  /*7130*/  LOP3.LUT R5, R79, 0xffff0000, RZ, 0xc0, !PT ;  /* 0xffff00004f057812 */ /* 0x000fe200078ec0ff */
[----:B------:R-:W-:Y:S01]  /*7140*/  FFMA R30, R49, R4, R30 ;  /* 0x00000004311e7223 */ /* 0x000fe2000000001e */
[----:B------:R-:W-:Y:S02]  /*7150*/  F2FP.BF16.F32.PACK_AB R17, R23, R18 ;  /* 0x000000121711723e */ /* 0x000fe400000010ff */
[----:B------:R-:W-:Y:S01]  /*7160*/  F2FP.BF16.F32.PACK_AB R18, R21, R20 ;  /* 0x000000141512723e */ /* 0x000fe200000010ff */
[----:B------:R-:W-:Y:S01]  /*7170*/  FFMA R35, R49, R5, R35 ;  /* 0x0000000531237223 */ /* 0x000fe20000000023 */
[----:B------:R-:W-:Y:S02]  /*7180*/  F2FP.BF16.F32.PACK_AB R19, R27, R22 ;  /* 0x000000161b13723e */ /* 0x000fe400000010ff */
[----:B------:R-:W-:Y:S02]  /*7190*/  F2FP.BF16.F32.PACK_AB R24, R25, R24 ;  /* 0x000000181918723e */ /* 0x000fe400000010ff */
[----:B------:R-:W-:Y:S01]  /*71a0*/  F2FP.BF16.F32.PACK_AB R25, R31, R26 ;  /* 0x0000001a1f19723e */ /* 0x000fe200000010ff */
[----:B------:R1:W-:Y:S01]  /*71b0*/  STS.128 [R65+0x20], R16 ;  /* 0x0000201041007388 */ /* 0x0003e20000000c00 */
[----:B------:R-:W-:Y:S02]  /*71c0*/  F2FP.BF16.F32.PACK_AB R26, R29, R28 ;  /* 0x0000001c1d1a723e */ /* 0x000fe400000010ff */
[----:B------:R-:W-:Y:S05]  /*71d0*/  F2FP.BF16.F32.PACK_AB R27, R35, R30 ;  /* 0x0000001e231b723e */ /* 0x000fea00000010ff */
[----:B------:R1:W-:Y:S01]  /*71e0*/  STS.128 [R64+0x10], R24 ;  /* 0x0000101840007388 */ /* 0x0003e20000000c00 */
[----:B------:R-:W-:Y:S01]  /*71f0*/  @!PT LDS RZ, [RZ] ;  /* 0x00000000fffff984 */ /* 0x000fe20000000800 */
[----:B------:R-:W-:Y:S01]  /*7200*/  @!PT LDS RZ, [RZ] ;  /* 0x00000000fffff984 */ /* 0x000fe20000000800 */
[----:B------:R-:W-:Y:S01]  /*7210*/  @!PT LDS RZ, [RZ] ;  /* 0x00000000fffff984 */ /* 0x000fe20000000800 */
[----:B------:R-:W-:Y:S01]  /*7220*/  @!PT LDS RZ, [RZ] ;  /* 0x00000000fffff984 */ /* 0x000fe20000000800 */
[----:B------:R2:W-:Y:S07]  /*7230*/  MEMBAR.ALL.CTA ;  /* 0x0000000000007992 */ /* 0x0005ee0000008000 */
[----:B--2---:R-:W2:Y:S02]  /*7240*/  FENCE.VIEW.ASYNC.S ;  /* 0x00000000000073c6 */ /* 0x004ea40000000000 */
[----:B--2---:R-:W-:Y:S06]  /*7250*/  BAR.SYNC.DEFER_BLOCKING 0x1, 0x80 ;  /* 0x0042000000007b1d */ /* 0x004fec0000010000 */
[----:B------:R-:W-:Y:S05]  /*7260*/  @P0 BRA `(.L_x_109) ;  /* 0x00000000001c0947 */ /* 0x000fea0003800000 */
[----:B------:R-:W-:Y:S01]  /*7270*/  R2UR UR4, R72 ;  /* 0x00000000480472ca */ /* 0x000fe200000e0000 */
[----:B------:R-:W-:Y:S01]  /*7280*/  UIADD3 UR6, UP0, UPT, UR54, 0xa80, URZ ;  /* 0x00000a8036067890 */ /* 0x000fe2000ff1e0ff */
[----:B------:R-:W-:Y:S03]  /*7290*/  UMOV UR43, UR36 ;  /* 0x00000024002b7c82 */ /* 0x000fe60008000000 */
[----:B------:R-:W-:Y:S08]  /*72a0*/  UIADD3.X UR7, UPT, UPT, URZ, UR55, URZ, UP0, !UPT ;  /* 0x00000037ff077290 */ /* 0x000ff000087fe4ff */
[----:B------:R-:W-:Y:S09]  /*72b0*/  UIADD3 UR40, UPT, UPT, UR48, 0x200, UR4 ;  /* 0x0000020030287890 */ /* 0x000ff2000fffe004 */
[----:B------:R2:W-:Y:S02]  /*72c0*/  UTMASTG.3D [UR40], [UR6] ;  /* 0x00000028060073b5 */ /* 0x0005e40008010000 */
[----:B--2---:R0:W-:Y:S02]  /*72d0*/  UTMACMDFLUSH ;  /* 0x00000000000079b7 */ /* 0x0041e40000000000 */
.L_x_109:
[----:B------:R-:W-:Y:S05]  /*72e0*/  BSYNC.RECONVERGENT B0 ;  /* 0x0000000000007941 */ /* 0x000fea0003800200 */
.L_x_108:
[----:B------:R-:W-:Y:S01]  /*72f0*/  UIADD3 UR40, UPT, UPT, UR56, 0x1, URZ ;  /* 0x0000000138287890 */ /* 0x000fe2000fffe0ff */
[----:B------:R-:W-:Y:S03]  /*7300*/  BSSY.RECONVERGENT B0, `(.L_x_110) ;  /* 0x0000005000007945 */ /* 0x000fe60003800200 */
[----:B------:R-:W-:Y:S04]  /*7310*/  UISETP.NE.AND UP0, UPT, UR40, 0x3, UPT ;  /* 0x000000032800788c */ /* 0x000fe8000bf05270 */
[----:B------:R-:W-:Y:S01]  /*7320*/  USEL UR43, UR40, URZ, UP0 ;  /* 0x000000ff282b7287 */ /* 0x000fe20008000000 */
[----:B------:R-:W-:Y:S11]  /*7330*/  @P0 BRA `(.L_x_111) ;  /* 0x0000000000040947 */ /* 0x000ff60003800000 */
[----:B------:R-:W-:Y:S04]  /*7340*/  DEPBAR.LE SB0, 0x1 ;  /* 0x000080400000791a */ /* 0x000fe80000000000 */
.L_x_111:
[----:B------:R-:W-:Y:S05]  /*7350*/  BSYNC.RECONVERGENT B0 ;  /* 0x0000000000007941 */ /* 0x000fea0003800200 */
.L_x_110:
[----:B------:R-:W-:Y:S01]  /*7360*/  BAR.SYNC.DEFER_BLOCKING 0x1, 0x80 ;  /* 0x0042000000007b1d */ /* 0x000fe20000010000 */
[----:B------:R-:W-:Y:S01]  /*7370*/  ISETP.NE.AND P1, PT, R104, RZ, PT ;  /* 0x000000ff6800720c */ /* 0x000fe20003f25270 */
[----:B------:R-:W-:Y:S01]  /*7380*/  UISETP.NE.AND UP0, UPT, UR50, URZ, UPT ;  /* 0x000000ff3200728c */ /* 0x000fe2000bf05270 */
[----:B------:R-:W-:Y:S11]  /*7390*/  LEA R2, R74, UR48, 0x3 ;  /* 0x000000304a027c11 */ /* 0x000ff6000f8e18ff */
[----:B------:R-:W-:Y:S01]  /*73a0*/  @P1 SHF.L.U32 R3, R107, 0x1f, RZ ;  /* 0x0000001f6b031819 */ /* 0x000fe200000006ff */
[----:B------:R-:W-:Y:S06]  /*73b0*/  BRA.U !UP0, `(.L_x_112) ;  /* 0x0000000108247547 */ /* 0x000fec000b800000 */
[----:B------:R-:W-:Y:S01]  /*73c0*/  IMAD.U32 R4, RZ, RZ, UR49 ;  /* 0x00000031ff047e24 */ /* 0x000fe2000f8e00ff */
[----:B------:R-:W-:Y:S01]  /*73d0*/  MOV R0, UR37 ;  /* 0x0000002500007c02 */ /* 0x000fe20008000f00 */
[----:B------:R-:W-:Y:S03]  /*73e0*/  UIADD3 UR49, UPT, UPT, UR49, 0x1, URZ ;  /* 0x0000000131317890 */ /* 0x000fe6000fffe0ff */
[----:B------:R-:W-:Y:S01]  /*73f0*/  @P1 LEA R4, R4, UR48, 0x3 ;  /* 0x0000003004041c11 */ /* 0x000fe2000f8e18ff */
[----:B------:R-:W-:Y:S04]  /*7400*/  UISETP.NE.AND UP0, UPT, UR49, 0x3, UPT ;  /* 0x000000033100788c */ /* 0x000fe8000bf05270 */
[----:B------:R-:W-:Y:S01]  /*7410*/  @P1 VIADD R4, R4, 0x88 ;  /* 0x0000008804041836 */ /* 0x000fe20000000000 */
[----:B------:R-:W-:Y:S04]  /*7420*/  USEL UR49, UR49, URZ, UP0 ;  /* 0x000000ff31317287 */ /* 0x000fe80008000000 */
[----:B------:R-:W-:Y:S04]  /*7430*/  @P1 PRMT R0, R0, 0x654, R4 ;  /* 0x0000065400001816 */ /* 0x000fe80000000004 */
[----:B------:R2:W-:Y:S04]  /*7440*/  @P1 SYNCS.ARRIVE.TRANS64.RED.A1T0 RZ, [R0+URZ], RZ ;  /* 0x000000ff00ff19a7 */ /* 0x0005e800081004ff */
.L_x_112:
[----:B------:R-:W4:Y:S01]  /*7450*/  @P1 SYNCS.PHASECHK.TRANS64.TRYWAIT P0, [R2+URZ+0x70], R3 ;  /* 0x00007003020015a7 */ /* 0x000f2200080011ff */
[----:B------:R-:W-:Y:S01]  /*7460*/  BSSY B1, `(.L_x_113) ;  /* 0x0000015000017945 */ /* 0x000fe20003800000 */
[----:B----4-:R-:W-:Y:S03]  /*7470*/  @P1 SEL R75, RZ, 0x1, !P0 ;  /* 0x00000001ff4b1807 */ /* 0x010fe60004000000 */
[----:B------:R-:W-:Y:S05]  /*7480*/  @!P1 BRA `(.L_x_114) ;  /* 0x0000000000489947 */ /* 0x000fea0003800000 */
[----:B------:R-:W-:Y:S01]  /*7490*/  ISETP.NE.AND P1, PT, R108, RZ, PT ;  /* 0x000000ff6c00720c */ /* 0x000fe20003f25270 */
[----:B------:R-:W-:Y:S01]  /*74a0*/  BSSY B0, `(.L_x_115) ;  /* 0x000000a000007945 */ /* 0x000fe20003800000 */
[----:B------:R-:W-:Y:S11]  /*74b0*/  ISETP.NE.AND P0, PT, R75, RZ, PT ;  /* 0x000000ff4b00720c */ /* 0x000ff60003f05270 */
[----:B------:R-:W-:Y:S04]  /*74c0*/  @P1 IMAD R74, R74, 0x2000, R99 ;  /* 0x000020004a4a1824 */ /* 0x000fe800078e0263 */
[----:B------:R-:W-:Y:S01]  /*74d0*/  @P1 IMAD.IADD R4, R106, 0x1, R74 ;  /* 0x000000016a041824 */ /* 0x000fe200078e024a */
[----:B------:R-:W-:Y:S03]  /*74e0*/  @P1 IADD3 R3, PT, PT, R105, R74, RZ ;  /* 0x0000004a69031210 */ /* 0x000fe60007ffe0ff */
[----:B--2---:R-:W-:Y:S01]  /*74f0*/  @P1 IMAD.IADD R0, R98, 0x1, R4 ;  /* 0x0000000162001824 */ /* 0x004fe200078e0204 */
[----:B------:R-:W-:Y:S06]  /*7500*/  @P0 BRA `(.L_x_116) ;  /* 0x00000000000c0947 */ /* 0x000fec0003800000 */
[----:B------:R-:W-:Y:S04]  /*7510*/  SHF.L.U32 R107, R107, 0x1f, RZ ;  /* 0x0000001f6b6b7819 */ /* 0x000fe800000006ff */
[----:B------:R-:W2:Y:S02]  /*7520*/  SYNCS.PHASECHK.TRANS64.TRYWAIT P0, [R2+URZ+0x70], R107 ;  /* 0x0000706b020075a7 */ /* 0x000ea400080011ff */
[----:B--2---:R-:W-:Y:S05]  /*7530*/  @!P0 BRA `(.L_x_117) ;  /* 0x0000001800448947 */ /* 0x004fea0003800000 */
.L_x_116:
[----:B------:R-:W-:Y:S05]  /*7540*/  BSYNC B0 ;  /* 0x0000000000007941 */ /* 0x000fea0003800000 */
.L_x_115:
[----:B------:R-:W-:Y:S11]  /*7550*/  ISETP.NE.AND P0, PT, R108, RZ, PT ;  /* 0x000000ff6c00720c */ /* 0x000ff60003f05270 */
[----:B------:R-:W-:Y:S02]  /*7560*/  @!UPT UIADD3 URZ, UPT, UPT, URZ, URZ, URZ ;  /* 0x000000fffffff290 */ /* 0x000fe4000fffe0ff */
[----:B------:R4:W1:Y:S04]  /*7570*/  @P0 LDS.128 R56, [R74] ;  /* 0x000000004a380984 */ /* 0x0008680000000c00 */
[----:B------:R4:W1:Y:S04]  /*7580*/  @P0 LDS.128 R68, [R3+0x20] ;  /* 0x0000200003440984 */ /* 0x0008680000000c00 */
[----:B------:R4:W1:Y:S04]  /*7590*/  @P0 LDS.128 R60, [R4+0x10] ;  /* 0x00001000043c0984 */ /* 0x0008680000000c00 */
[----:B------:R4:W1:Y:S02]  /*75a0*/  @P0 LDS.128 R76, [R0+0x10] ;  /* 0x00001000004c0984 */ /* 0x0008640000000c00 */
.L_x_114:
[----:B------:R-:W-:Y:S05]  /*75b0*/  BSYNC B1 ;  /* 0x0000000000017941 */ /* 0x000fea0003800000 */
.L_x_113:
[----:B--2-4-:R-:W-:Y:S05]  /*75c0*/  VIADD R0, R48, 0x20 ;  /* 0x0000002030007836 */ /* 0x014fea0000000000 */
[----:B------:R-:W-:Y:S04]  /*75d0*/  SHF.R.U32.HI R0, RZ, 0x15, R0 ;  /* 0x00000015ff007819 */ /* 0x000fe80000011600 */
[----:B------:R-:W-:Y:S11]  /*75e0*/  LOP3.LUT P0, RZ, R0, 0x3, R92, 0x48, !PT ;  /* 0x0000000300ff7812 */ /* 0x000ff6000780485c */
[----:B------:R-:W-:Y:S02]  /*75f0*/  @!UPT UIADD3 URZ, UPT, UPT, URZ, URZ, URZ ;  /* 0x000000fffffff290 */ /* 0x000fe4000fffe0ff */
[----:B------:R-:W-:Y:S05]  /*7600*/  @!P0 BRA `(.L_x_118) ;  /* 0x0000000000408947 */ /* 0x000fea0003800000 */
[----:B------:R-:W2:Y:S01]  /*7610*/  LDCU.64 UR8, c[0x4][0x70] ;  /* 0x01000e00ff0877ac */ /* 0x000ea20008000a00 */
[----:B------:R-:W-:Y:S01]  /*7620*/  MOV R3, 0x0 ;  /* 0x0000000000037802 */ /* 0x000fe20000000f00 */
[----:B------:R-:W-:Y:S02]  /*7630*/  HFMA2 R12, -RZ, RZ, 0, 5.9604644775390625e-08 ;  /* 0x00000001ff0c7431 */ /* 0x000fe400000001ff */
[----:B-1----:R-:W-:Y:S02]  /*7640*/  IMAD.MOV.U32 R8, RZ, RZ, 0x192 ;  /* 0x00000192ff087424 */ /* 0x002fe400078e00ff */
[----:B------:R-:W-:Y:S01]  /*7650*/  IMAD.MOV.U32 R13, RZ, RZ, RZ ;  /* 0x000000ffff0d7224 */ /* 0x000fe200078e00ff */
[----:B------:R-:W1:Y:S01]  /*7660*/  LDCU.64 UR6, c[0x4][0x78] ;  /* 0x01000f00ff0677ac */ /* 0x000e620008000a00 */
[----:B------:R-:W4:Y:S01]  /*7670*/  LDC.64 R2, c[0x4][R3] ;  /* 0x0100000003027b82 */ /* 0x000f220000000a00 */
[----:B------:R-:W5:Y:S01]  /*7680*/  LDCU.64 UR4, c[0x4][0x10] ;  /* 0x01000200ff0477ac */ /* 0x000f620008000a00 */
[----:B--2---:R-:W-:Y:S01]  /*7690*/  MOV R5, UR9 ;  /* 0x0000000900057c02 */ /* 0x004fe20008000f00 */
[----:B------:R-:W-:Y:S01]  /*76a0*/  IMAD.U32 R4, RZ, RZ, UR8 ;  /* 0x00000008ff047e24 */ /* 0x000fe2000f8e00ff */
[----:B-1----:R-:W-:Y:S01]  /*76b0*/  MOV R7, UR7 ;  /* 0x0000000700077c02 */ /* 0x002fe20008000f00 */
[----:B------:R-:W-:Y:S01]  /*76c0*/  IMAD.U32 R6, RZ, RZ, UR6 ;  /* 0x00000006ff067e24 */ /* 0x000fe2000f8e00ff */
[----:B-----5:R-:W-:Y:S01]  /*76d0*/  MOV R11, UR5 ;  /* 0x00000005000b7c02 */ /* 0x020fe20008000f00 */
[----:B------:R-:W-:Y:S02]  /*76e0*/  IMAD.U32 R10, RZ, RZ, UR4 ;  /* 0x00000004ff0a7e24 */ /* 0x000fe4000f8e00ff */
[----:B------:R-:W-:Y:S07]  /*76f0*/  LEPC R20, `(.L_x_118) ;  /* 0x000000001014794e */ /* 0x000fee0000000000 */
[----:B---34-:R-:W-:Y:S05]  /*7700*/  CALL.ABS.NOINC R2 ;  /* 0x0000000002007343 */ /* 0x018fea0003c00000 */
.L_x_118:
[----:B------:R-:W-:Y:S01]  /*7710*/  ISETP.NE.AND P0, PT, R100, RZ, PT ;  /* 0x000000ff6400720c */ /* 0x000fe20003f05270 */
[----:B------:R-:W-:Y:S05]  /*7720*/  WARPSYNC.ALL ;  /* 0x0000000000007948 */ /* 0x000fea0003800000 */
[----:B------:R-:W-:Y:S01]  /*7730*/  R2UR UR4, R48 ;  /* 0x00000000300472ca */ /* 0x000fe200000e0000 */
[----:B------:R-:W-:Y:S01]  /*7740*/  USHF.L.U32 UR8, UR43, 0xd, URZ ;  /* 0x0000000d2b087899 */ /* 0x000fe200080006ff */
[----:B------:R-:W-:Y:S01]  /*7750*/  R2UR UR5, R73 ;  /* 0x00000000490572ca */ /* 0x000fe200000e0000 */
[----:B------:R-:W-:Y:S01]  /*7760*/  BSSY.RECONVERGENT B0, `(.L_x_119) ;  /* 0x000008e000007945 */ /* 0x000fe20003800200 */
[C---:B-1----:R-:W-:Y:S02]  /*7770*/  SHF.L.U32 R0, R56.reuse, 0x10, RZ ;  /* 0x0000001038007819 */ /* 0x042fe400000006ff */
[----:B------:R-:W-:Y:S02]  /*7780*/  LOP3.LUT R2, R56, 0xffff0000, RZ, 0xc0, !PT ;  /* 0xffff000038027812 */ /* 0x000fe400078ec0ff */
[C---:B------:R-:W-:Y:S02]  /*7790*/  SHF.L.U32 R3, R57.reuse, 0x10, RZ ;  /* 0x0000001039037819 */ /* 0x040fe400000006ff */
[----:B------:R-:W-:Y:S02]  /*77a0*/  LOP3.LUT R48, R57, 0xffff0000, RZ, 0xc0, !PT ;  /* 0xffff000039307812 */ /* 0x000fe400078ec0ff */
[C---:B------:R-:W-:Y:S01]  /*77b0*/  SHF.L.U32 R50, R58.reuse, 0x10, RZ ;  /* 0x000000103a327819 */ /* 0x040fe200000006ff */
[----:B------:R-:W1:Y:S01]  /*77c0*/  LDTM.x32 R4, tmem[UR4+0x20] ;  /* 0x00002004000479ee */ /* 0x000e6200082c0000 */
[----:B------:R-:W-:Y:S01]  /*77d0*/  LOP3.LUT R51, R58, 0xffff0000, RZ, 0xc0, !PT ;  /* 0xffff00003a337812 */ /* 0x000fe200078ec0ff */
[----:B------:R-:W-:Y:S01]  /*77e0*/  NOP ;  /* 0x0000000000007918 */ /* 0x000fe20000000000 */
[C---:B------:R-:W-:Y:S01]  /*77f0*/  SHF.L.U32 R52, R59.reuse, 0x10, RZ ;  /* 0x000000103b347819 */ /* 0x040fe200000006ff */
[----:B------:R-:W-:Y:S01]  /*7800*/  UIADD3 UR5, UPT, UPT, UR5, 0xe0, URZ ;  /* 0x000000e005057890 */ /* 0x000fe2000fffe0ff */
[----:B------:R-:W-:Y:S02]  /*7810*/  LOP3.LUT R53, R59, 0xffff0000, RZ, 0xc0, !PT ;  /* 0xffff00003b357812 */ /* 0x000fe400078ec0ff */
[C---:B------:R-:W-:Y:S01]  /*7820*/  SHF.L.U32 R54, R60.reuse, 0x10, RZ ;  /* 0x000000103c367819 */ /* 0x040fe200000006ff */
[----:B------:R-:W-:Y:S01]  /*7830*/  UPRMT UR5, UR37, 0x654, UR5 ;  /* 0x0000065425057896 */ /* 0x000fe20008000005 */
[----:B------:R-:W-:Y:S02]  /*7840*/  LOP3.LUT R55, R60, 0xffff0000, RZ, 0xc0, !PT ;  /* 0xffff00003c377812 */ /* 0x000fe400078ec0ff */
[C---:B------:R-:W-:Y:S02]  /*7850*/  SHF.L.U32 R56, R61.reuse, 0x10, RZ ;  /* 0x000000103d387819 */ /* 0x040fe400000006ff */
[----:B------:R-:W-:Y:S02]  /*7860*/  LOP3.LUT R57, R61, 0xffff0000, RZ, 0xc0, !PT ;  /* 0xffff00003d397812 */ /* 0x000fe400078ec0ff */
[C---:B------:R-:W-:Y:S02]  /*7870*/  SHF.L.U32 R58, R62.reuse, 0x10, RZ ;  /* 0x000000103e3a7819 */ /* 0x040fe400000006ff */
[----:B------:R-:W-:Y:S01]  /*7880*/  LOP3.LUT R59, R62, 0xffff0000, RZ, 0xc0, !PT ;  /* 0xffff00003e3b7812 */ /* 0x000fe200078ec0ff */
[----:B-1----:R-:W-:Y:S01]  /*7890*/  SYNCS.ARRIVE.TRANS64.RED.A1T0 RZ, [UR5], RZ ;  /* 0x000000ffffff79a7 */ /* 0x002fe20008100405 */
[C---:B------:R-:W-:Y:S02]  /*78a0*/  SHF.L.U32 R60, R63.reuse, 0x10, RZ ;  /* 0x000000103f3c7819 */ /* 0x040fe400000006ff */
[----:B------:R-:W-:Y:S02]  /*78b0*/  LOP3.LUT R61, R63, 0xffff0000, RZ, 0xc0, !PT ;  /* 0xffff00003f3d7812 */ /* 0x000fe400078ec0ff */
[C---:B------:R-:W-:Y:S01]  /*78c0*/  SHF.L.U32 R62, R68.reuse, 0x10, RZ ;  /* 0x00000010443e7819 */ /* 0x040fe200000006ff */
[C---:B------:R-:W-:Y:S01]  /*78d0*/  FMUL R4, R47.reuse, R4 ;  /* 0x000000042f047220 */ /* 0x040fe20000400000 */
[----:B------:R-:W-:Y:S01]  /*78e0*/  LOP3.LUT R63, R68, 0xffff0000, RZ, 0xc0, !PT ;  /* 0xffff0000443f7812 */ /* 0x000fe200078ec0ff */
[----:B------:R-:W-:Y:S01]  /*78f0*/  FMUL R5, R47, R5 ;  /* 0x000000052f057220 */ /* 0x000fe20000400000 */
[----:B---3--:R-:W-:Y:S01]  /*7900*/  SHF.L.U32 R64, R69, 0x10, RZ ;  /* 0x0000001045407819 */ /* 0x008fe200000006ff */
[----:B------:R-:W-:Y:S01]  /*7910*/  FMUL R6, R47, R6 ;  /* 0x000000062f067220 */ /* 0x000fe20000400000 */
[----:B------:R-:W-:Y:S01]  /*7920*/  LOP3.LUT R65, R69, 0xffff0000, RZ, 0xc0, !PT ;  /* 0xffff000045417812 */ /* 0x000fe200078ec0ff */
[----:B------:R-:W-:Y:S01]  /*7930*/  FMUL R7, R47, R7 ;  /* 0x000000072f077220 */ /* 0x000fe20000400000 */
[----:B------:R-:W-:Y:S01]  /*7940*/  SHF.L.U32 R66, R70, 0x10, RZ ;  /* 0x0000001046427819 */ /* 0x000fe200000006ff */
[----:B------:R-:W-:Y:S01]  /*7950*/  FFMA R4, R49, R0, R4 ;  /* 0x0000000031047223 */ /* 0x000fe20000000004 */
[C---:B------:R-:W-:Y:S01]  /*7960*/  SHF.L.U32 R74, R78.reuse, 0x10, RZ ;  /* 0x000000104e4a7819 */ /* 0x040fe200000006ff */
[----:B------:R-:W-:Y:S01]  /*7970*/  FMUL R8, R47, R8 ;  /* 0x000000082f087220 */ /* 0x000fe20000400000 */
[----:B------:R-:W-:Y:S01]  /*7980*/  LOP3.LUT R75, R78, 0xffff0000, RZ, 0xc0, !PT ;  /* 0xffff00004e4b7812 */ /* 0x000fe200078ec0ff */
[C---:B------:R-:W-:Y:S01]  /*7990*/  FFMA R5, R49.reuse, R2, R5 ;  /* 0x0000000231057223 */ /* 0x040fe20000000005 */
[----:B------:R-:W-:Y:S01]  /*79a0*/  LOP3.LUT R67, R70, 0xffff0000, RZ, 0xc0, !PT ;  /* 0xffff000046437812 */ /* 0x000fe200078ec0ff */
[C---:B------:R-:W-:Y:S01]  /*79b0*/  FFMA R6, R49.reuse, R3, R6 ;  /* 0x0000000331067223 */ /* 0x040fe20000000006 */
[----:B------:R-:W-:Y:S01]  /*79c0*/  FFMA R7, R49, R48, R7 ;  /* 0x0000003031077223 */ /* 0x000fe20000000007 */
[----:B------:R-:W-:Y:S01]  /*79d0*/  IADD3 R78, PT, PT, R99, UR8, RZ ;  /* 0x00000008634e7c10 */ /* 0x000fe2000fffe0ff */
[----:B------:R-:W-:Y:S01]  /*79e0*/  FFMA R8, R49, R50, R8 ;  /* 0x0000003231087223 */ /* 0x000fe20000000008 */
[----:B------:R-:W-:Y:S01]  /*79f0*/  F2FP.BF16.F32.PACK_AB R4, R5, R4 ;  /* 0x000000040504723e */ /* 0x000fe200000010ff */
[----:B------:R-:W-:Y:S01]  /*7a00*/  FMUL R9, R47, R9 ;  /* 0x000000092f097220 */ /* 0x000fe20000400000 */
[----:B------:R-:W-:Y:S01]  /*7a10*/  F2FP.BF16.F32.PACK_AB R5, R7, R6 ;  /* 0x000000060705723e */ /* 0x000fe200000010ff */
[----:B------:R-:W-:Y:S01]  /*7a20*/  FMUL R0, R47, R10 ;  /* 0x0000000a2f007220 */ /* 0x000fe20000400000 */
[-C--:B------:R-:W-:Y:S01]  /*7a30*/  IADD3 R106, PT, PT, R106, R78.reuse, RZ ;  /* 0x0000004e6a6a7210 */ /* 0x080fe20007ffe0ff */
[----:B------:R-:W-:Y:S01]  /*7a40*/  FFMA R9, R49, R51, R9 ;  /* 0x0000003331097223 */ /* 0x000fe20000000009 */
[----:B------:R-:W-:Y:S01]  /*7a50*/  IADD3 R105, PT, PT, R105, R78, RZ ;  /* 0x0000004e69697210 */ /* 0x000fe20007ffe0ff */
[----:B------:R-:W-:Y:S01]  /*7a60*/  FFMA R0, R49, R52, R0 ;  /* 0x0000003431007223 */ /* 0x000fe20000000000 */
[C---:B------:R-:W-:Y:S01]  /*7a70*/  FMUL R2, R47.reuse, R11 ;  /* 0x0000000b2f027220 */ /* 0x040fe20000400000 */
[----:B------:R-:W-:Y:S01]  /*7a80*/  FMUL R3, R47, R12 ;  /* 0x0000000c2f037220 */ /* 0x000fe20000400000 */
[----:B------:R-:W-:Y:S01]  /*7a90*/  F2FP.BF16.F32.PACK_AB R6, R9, R8 ;  /* 0x000000080906723e */ /* 0x000fe200000010ff */
[----:B------:R-:W-:Y:S01]  /*7aa0*/  FMUL R10, R47, R13 ;  /* 0x0000000d2f0a7220 */ /* 0x000fe20000400000 */
[C---:B------:R-:W-:Y:S01]  /*7ab0*/  FFMA R2, R49.reuse, R53, R2 ;  /* 0x0000003531027223 */ /* 0x040fe20000000002 */
[----:B------:R-:W-:Y:S01]  /*7ac0*/  FFMA R3, R49, R54, R3 ;  /* 0x0000003631037223 */ /* 0x000fe20000000003 */
[----:B------:R-:W-:Y:S01]  /*7ad0*/  FMUL R11, R47, R14 ;  /* 0x0000000e2f0b7220 */ /* 0x000fe20000400000 */
[----:B------:R-:W-:Y:S01]  /*7ae0*/  FFMA R10, R49, R55, R10 ;  /* 0x00000037310a7223 */ /* 0x000fe2000000000a */
[C---:B------:R-:W-:Y:S01]  /*7af0*/  FMUL R15, R47.reuse, R15 ;  /* 0x0000000f2f0f7220 */ /* 0x040fe20000400000 */
[C---:B------:R-:W-:Y:S01]  /*7b00*/  FMUL R12, R47.reuse, R16 ;  /* 0x000000102f0c7220 */ /* 0x040fe20000400000 */
[----:B------:R-:W-:Y:S01]  /*7b10*/  FMUL R13, R47, R17 ;  /* 0x000000112f0d7220 */ /* 0x000fe20000400000 */
[----:B------:R-:W-:Y:S01]  /*7b20*/  FFMA R11, R49, R56, R11 ;  /* 0x00000038310b7223 */ /* 0x000fe2000000000b */
[----:B------:R-:W-:Y:S01]  /*7b30*/  FMUL R14, R47, R18 ;  /* 0x000000122f0e7220 */ /* 0x000fe20000400000 */
[----:B------:R-:W-:Y:S01]  /*7b40*/  FFMA R15, R49, R57, R15 ;  /* 0x00000039310f7223 */ /* 0x000fe2000000000f */
[----:B------:R-:W-:Y:S01]  /*7b50*/  FMUL R19, R47, R19 ;  /* 0x000000132f137220 */ /* 0x000fe20000400000 */
[----:B------:R-:W-:Y:S01]  /*7b60*/  F2FP.BF16.F32.PACK_AB R7, R2, R0 ;  /* 0x000000000207723e */ /* 0x000fe200000010ff */
[----:B------:R-:W-:Y:S01]  /*7b70*/  FFMA R12, R49, R58, R12 ;  /* 0x0000003a310c7223 */ /* 0x000fe2000000000c */
[----:B------:R-:W-:Y:S01]  /*7b80*/  FMUL R16, R47, R20 ;  /* 0x000000142f107220 */ /* 0x000fe20000400000 */
[----:B------:R-:W-:Y:S01]  /*7b90*/  FFMA R13, R49, R59, R13 ;  /* 0x0000003b310d7223 */ /* 0x000fe2000000000d */
[----:B------:R-:W-:Y:S01]  /*7ba0*/  FMUL R17, R47, R21 ;  /* 0x000000152f117220 */ /* 0x000fe20000400000 */
[----:B------:R1:W-:Y:S01]  /*7bb0*/  STS.128 [R99+UR8], R4 ;  /* 0x0000000463007988 */ /* 0x0003e20008000c08 */
[----:B------:R-:W-:Y:S01]  /*7bc0*/  SHF.L.U32 R68, R71, 0x10, RZ ;  /* 0x0000001047447819 */ /* 0x000fe200000006ff */
[----:B------:R-:W-:Y:S01]  /*7bd0*/  FFMA R14, R49, R60, R14 ;  /* 0x0000003c310e7223 */ /* 0x000fe2000000000e */
[----:B------:R-:W-:Y:S01]  /*7be0*/  LOP3.LUT R69, R71, 0xffff0000, RZ, 0xc0, !PT ;  /* 0xffff000047457812 */ /* 0x000fe200078ec0ff */
[----:B------:R-:W-:Y:S01]  /*7bf0*/  FMUL R18, R47, R22 ;  /* 0x000000162f127220 */ /* 0x000fe20000400000 */
[----:B------:R-:W-:Y:S01]  /*7c00*/  SHF.L.U32 R70, R76, 0x10, RZ ;  /* 0x000000104c467819 */ /* 0x000fe200000006ff */
[----:B------:R-:W-:Y:S01]  /*7c10*/  FFMA R19, R49, R61, R19 ;  /* 0x0000003d31137223 */ /* 0x000fe20000000013 */
[----:B------:R-:W-:Y:S01]  /*7c20*/  FMUL R23, R47, R23 ;  /* 0x000000172f177220 */ /* 0x000fe20000400000 */
[----:B------:R-:W-:Y:S01]  /*7c30*/  FFMA R16, R49, R62, R16 ;  /* 0x0000003e31107223 */ /* 0x000fe20000000010 */
[----:B------:R-:W-:Y:S01]  /*7c40*/  FMUL R20, R47, R24 ;  /* 0x000000182f147220 */ /* 0x000fe20000400000 */
[----:B------:R-:W-:Y:S01]  /*7c50*/  FFMA R17, R49, R63, R17 ;  /* 0x0000003f31117223 */ /* 0x000fe20000000011 */
[----:B------:R-:W-:Y:S01]  /*7c60*/  FMUL R21, R47, R25 ;  /* 0x000000192f157220 */ /* 0x000fe20000400000 */
[----:B------:R-:W-:Y:S01]  /*7c70*/  FFMA R18, R49, R64, R18 ;  /* 0x0000004031127223 */ /* 0x000fe20000000012 */
[----:B------:R-:W-:Y:S01]  /*7c80*/  FMUL R22, R47, R26 ;  /* 0x0000001a2f167220 */ /* 0x000fe20000400000 */
[----:B------:R-:W-:Y:S01]  /*7c90*/  F2FP.BF16.F32.PACK_AB R8, R10, R3 ;  /* 0x000000030a08723e */ /* 0x000fe200000010ff */
[----:B------:R-:W-:Y:S01]  /*7ca0*/  FFMA R23, R49, R65, R23 ;  /* 0x0000004131177223 */ /* 0x000fe20000000017 */
[----:B------:R-:W-:Y:S01]  /*7cb0*/  F2FP.BF16.F32.PACK_AB R9, R15, R11 ;  /* 0x0000000b0f09723e */ /* 0x000fe200000010ff */
[----:B------:R-:W-:Y:S01]  /*7cc0*/  FMUL R27, R47, R27 ;  /* 0x0000001b2f1b7220 */ /* 0x000fe20000400000 */
[----:B------:R-:W-:Y:S01]  /*7cd0*/  F2FP.BF16.F32.PACK_AB R10, R13, R12 ;  /* 0x0000000c0d0a723e */ /* 0x000fe200000010ff */
[----:B------:R-:W-:Y:S01]  /*7ce0*/  FFMA R20, R49, R66, R20 ;  /* 0x0000004231147223 */ /* 0x000fe20000000014 */
[----:B------:R-:W-:Y:S01]  /*7cf0*/  F2FP.BF16.F32.PACK_AB R11, R19, R14 ;  /* 0x0000000e130b723e */ /* 0x000fe200000010ff */
[----:B------:R-:W-:Y:S01]  /*7d00*/  FMUL R24, R47, R28 ;  /* 0x0000001c2f187220 */ /* 0x000fe20000400000 */
[----:B------:R-:W-:Y:S01]  /*7d10*/  LOP3.LUT R71, R76, 0xffff0000, RZ, 0xc0, !PT ;  /* 0xffff00004c477812 */ /* 0x000fe200078ec0ff */
[----:B------:R-:W-:Y:S01]  /*7d20*/  FFMA R21, R49, R67, R21 ;  /* 0x0000004331157223 */ /* 0x000fe20000000015 */
[----:B------:R-:W-:Y:S01]  /*7d30*/  SHF.L.U32 R72, R77, 0x10, RZ ;  /* 0x000000104d487819 */ /* 0x000fe200000006ff */
[----:B------:R1:W-:Y:S01]  /*7d40*/  STS.128 [R106+0x10], R8 ;  /* 0x000010086a007388 */ /* 0x0003e20000000c00 */
[----:B------:R-:W-:Y:S01]  /*7d50*/  FMUL R25, R47, R29 ;  /* 0x0000001d2f197220 */ /* 0x000fe20000400000 */
[----:B------:R-:W-:Y:S01]  /*7d60*/  FFMA R22, R49, R68, R22 ;  /* 0x0000004431167223 */ /* 0x000fe20000000016 */
[----:B------:R-:W-:Y:S01]  /*7d70*/  LOP3.LUT R73, R77, 0xffff0000, RZ, 0xc0, !PT ;  /* 0xffff00004d497812 */ /* 0x000fe200078ec0ff */
[----:B------:R-:W-:Y:S01]  /*7d80*/  FMUL R26, R47, R30 ;  /* 0x0000001e2f1a7220 */ /* 0x000fe20000400000 */
[----:B------:R-:W-:Y:S01]  /*7d90*/  FFMA R27, R49, R69, R27 ;  /* 0x00000045311b7223 */ /* 0x000fe2000000001b */
[----:B------:R-:W-:Y:S01]  /*7da0*/  FMUL R31, R47, R31 ;  /* 0x0000001f2f1f7220 */ /* 0x000fe20000400000 */
[----:B------:R-:W-:Y:S01]  /*7db0*/  FFMA R24, R49, R70, R24 ;  /* 0x0000004631187223 */ /* 0x000fe20000000018 */
[----:B------:R-:W-:Y:S01]  /*7dc0*/  FMUL R28, R47, R32 ;  /* 0x000000202f1c7220 */ /* 0x000fe20000400000 */
[----:B------:R-:W-:Y:S01]  /*7dd0*/  FFMA R25, R49, R71, R25 ;  /* 0x0000004731197223 */ /* 0x000fe20000000019 */
[----:B------:R-:W-:Y:S01]  /*7de0*/  SHF.L.U32 R76, R79, 0x10, RZ ;  /* 0x000000104f4c7819 */ /* 0x000fe200000006ff */
[----:B------:R-:W-:Y:S01]  /*7df0*/  FMUL R29, R47, R33 ;  /* 0x000000212f1d7220 */ /* 0x000fe20000400000 */
[----:B------:R-:W-:Y:S01]  /*7e00*/  F2FP.BF16.F32.PACK_AB R16, R17, R16 ;  /* 0x000000101110723e */ /* 0x000fe200000010ff */
[----:B------:R-:W-:Y:S01]  /*7e10*/  FFMA R26, R49, R72, R26 ;  /* 0x00000048311a7223 */ /* 0x000fe2000000001a */
[----:B------:R-:W-:Y:S01]  /*7e20*/  LOP3.LUT R77, R79, 0xffff0000, RZ, 0xc0, !PT ;  /* 0xffff00004f4d7812 */ /* 0x000fe200078ec0ff */
[----:B------:R-:W-:Y:S01]  /*7e30*/  FMUL R30, R47, R34 ;  /* 0x000000222f1e7220 */ /* 0x000fe20000400000 */
[----:B------:R-:W-:Y:S01]  /*7e40*/  F2FP.BF16.F32.PACK_AB R17, R23, R18 ;  /* 0x000000121711723e */ /* 0x000fe200000010ff */
[----:B------:R-:W-:Y:S01]  /*7e50*/  FFMA R31, R49, R73, R31 ;  /* 0x00000049311f7223 */ /* 0x000fe2000000001f */
[----:B------:R-:W-:Y:S01]  /*7e60*/  FMUL R35, R47, R35 ;  /* 0x000000232f237220 */ /* 0x000fe20000400000 */
[----:B------:R-:W-:Y:S01]  /*7e70*/  F2FP.BF16.F32.PACK_AB R18, R21, R20 ;  /* 0x000000141512723e */ /* 0x000fe200000010ff */
[----:B------:R-:W-:Y:S01]  /*7e80*/  FFMA R28, R49, R74, R28 ;  /* 0x0000004a311c7223 */ /* 0x000fe2000000001c */
[----:B------:R-:W-:Y:S01]  /*7e90*/  F2FP.BF16.F32.PACK_AB R19, R27, R22 ;  /* 0x000000161b13723e */ /* 0x000fe200000010ff */
[C---:B------:R-:W-:Y:S01]  /*7ea0*/  FFMA R29, R49.reuse, R75, R29 ;  /* 0x0000004b311d7223 */ /* 0x040fe2000000001d */
[C---:B------:R-:W-:Y:S01]  /*7eb0*/  FFMA R30, R49.reuse, R76, R30 ;  /* 0x0000004c311e7223 */ /* 0x040fe2000000001e */
[----:B------:R-:W-:Y:S01]  /*7ec0*/  FFMA R35, R49, R77, R35 ;  /* 0x0000004d31237223 */ /* 0x000fe20000000023 */
[----:B------:R-:W-:Y:S01]  /*7ed0*/  F2FP.BF16.F32.PACK_AB R24, R25, R24 ;  /* 0x000000181918723e */ /* 0x000fe200000010ff */
[----:B------:R1:W-:Y:S01]  /*7ee0*/  STS.128 [R105+0x20], R16 ;  /* 0x0000201069007388 */ /* 0x0003e20000000c00 */
[----:B------:R-:W-:Y:S02]  /*7ef0*/  F2FP.BF16.F32.PACK_AB R25, R31, R26 ;  /* 0x0000001a1f19723e */ /* 0x000fe400000010ff */
[----:B------:R-:W-:Y:S02]  /*7f00*/  F2FP.BF16.F32.PACK_AB R26, R29, R28 ;  /* 0x0000001c1d1a723e */ /* 0x000fe400000010ff */
[----:B------:R-:W-:Y:S02]  /*7f10*/  F2FP.BF16.F32.PACK_AB R27, R35, R30 ;  /* 0x0000001e231b723e */ /* 0x000fe400000010ff */
[----:B------:R-:W-:Y:S05]  /*7f20*/  IADD3 R0, PT, PT, R98, R106, RZ ;  /* 0x0000006a62007210 */ /* 0x000fea0007ffe0ff */
        /* <DEDUP_REMOVED lines=9> */
[----:B------:R-:W-:Y:S02]  /*7fc0*/  UIADD3 UR10, UP0, UPT, UR54, 0xa80, URZ ;  /* 0x00000a80360a7890 */ /* 0x000fe4000ff1e0ff */
[----:B------:R-:W-:Y:S02]  /*7fd0*/  UIADD3 UR5, UPT, UPT, UR41, 0x20, URZ ;  /* 0x0000002029057890 */ /* 0x000fe4000fffe0ff */
[----:B------:R-:W-:Y:S02]  /*7fe0*/  UIADD3 UR4, UPT, UPT, UR48, 0x200, UR8 ;  /* 0x0000020030047890 */ /* 0x000fe4000fffe008 */
[----:B------:R-:W-:Y:S01]  /*7ff0*/  UIADD3.X UR11, UPT, UPT, URZ, UR55, URZ, UP0, !UPT ;  /* 0x00000037ff0b7290 */ /* 0x000fe200087fe4ff */
[----:B------:R-:W-:Y:S01]  /*8000*/  UMOV UR6, UR42 ;  /* 0x0000002a00067c82 */ /* 0x000fe20008000000 */
[----:B------:R-:W-:Y:S07]  /*8010*/  UMOV UR7, UR36 ;  /* 0x0000002400077c82 */ /* 0x000fee0008000000 */
[----:B------:R2:W-:Y:S02]  /*8020*/  UTMASTG.3D [UR4], [UR10] ;  /* 0x000000040a0073b5 */ /* 0x0005e40008010000 */
[----:B--2---:R0:W-:Y:S02]  /*8030*/  UTMACMDFLUSH ;  /* 0x00000000000079b7 */ /* 0x0041e40000000000 */
.L_x_120:
[----:B------:R-:W-:Y:S05]  /*8040*/  BSYNC.RECONVERGENT B0 ;  /* 0x0000000000007941 */ /* 0x000fea0003800200 */
.L_x_119:
[----:B------:R-:W-:Y:S01]  /*8050*/  UIADD3 UR43, UPT, UPT, UR43, 0x1, URZ ;  /* 0x000000012b2b7890 */ /* 0x000fe2000fffe0ff */
[----:B------:R-:W-:Y:S03]  /*8060*/  BSSY.RECONVERGENT B0, `(.L_x_121) ;  /* 0x0000008000007945 */ /* 0x000fe60003800200 */
[----:B------:R-:W-:Y:S04]  /*8070*/  UISETP.NE.AND UP0, UPT, UR43, 0x3, UPT ;  /* 0x000000032b00788c */ /* 0x000fe8000bf05270 */
[----:B------:R-:W-:Y:S02]  /*8080*/  UISETP.EQ.XOR UP1, UPT, UR40, 0x3, !UP0 ;  /* 0x000000032800788c */ /* 0x000fe4000c722a70 */
[----:B------:R-:W-:Y:S02]  /*8090*/  USEL UR56, UR43, URZ, UP0 ;  /* 0x000000ff2b387287 */ /* 0x000fe40008000000 */
[----:B------:R-:W-:Y:S04]  /*80a0*/  USEL UR4, URZ, 0x1, !UP1 ;  /* 0x00000001ff047887 */ /* 0x000fe8000c800000 */
[----:B------:R-:W-:Y:S01]  /*80b0*/  ULOP3.LUT UR51, UR51, UR4, URZ, 0x3c, !UPT ;  /* 0x0000000433337292 */ /* 0x000fe2000f8e3cff */
[----:B------:R-:W-:Y:S11]  /*80c0*/  @P0 BRA `(.L_x_122) ;  /* 0x0000000000040947 */ /* 0x000ff60003800000 */
[----:B------:R-:W-:Y:S04]  /*80d0*/  DEPBAR.LE SB0, 0x1 ;  /* 0x000080400000791a */ /* 0x000fe80000000000 */
.L_x_122:
[----:B------:R-:W-:Y:S05]  /*80e0*/  BSYNC.RECONVERGENT B0 ;  /* 0x0000000000007941 */ /* 0x000fea0003800200 */
.L_x_121:
[----:B------:R-:W-:Y:S01]  /*80f0*/  BAR.SYNC.DEFER_BLOCKING 0x1, 0x80 ;  /* 0x0042000000007b1d */ /* 0x000fe20000010000 */
[----:B------:R-:W-:Y:S01]  /*8100*/  UISETP.NE.AND UP0, UPT, UR50, -0x2, UPT ;  /* 0xfffffffe3200788c */ /* 0x000fe2000bf05270 */
[----:B------:R-:W-:Y:S08]  /*8110*/  IADD3 R45, PT, PT, R45, 0x1, RZ ;  /* 0x000000012d2d7810 */ /* 0x000ff00007ffe0ff */
[----:B------:R-:W-:Y:S05]  /*8120*/  BRA.U !UP0, `(.L_x_123) ;  /* 0x0000000108287547 */ /* 0x000fea000b800000 */
[----:B------:R-:W-:Y:S01]  /*8130*/  ISETP.NE.AND P0, PT, R104, RZ, PT ;  /* 0x000000ff6800720c */ /* 0x000fe20003f05270 */
[----:B------:R-:W-:Y:S01]  /*8140*/  IMAD.U32 R2, RZ, RZ, UR49 ;  /* 0x00000031ff027e24 */ /* 0x000fe2000f8e00ff */
[----:B------:R-:W-:Y:S01]  /*8150*/  UIADD3 UR49, UPT, UPT, UR49, 0x1, URZ ;  /* 0x0000000131317890 */ /* 0x000fe2000fffe0ff */
[----:B-1----:R-:W-:Y:S03]  /*8160*/  IMAD.U32 R0, RZ, RZ, UR37 ;  /* 0x00000025ff007e24 */ /* 0x002fe6000f8e00ff */
[----:B------:R-:W-:Y:S04]  /*8170*/  UISETP.NE.AND UP0, UPT, UR49, 0x3, UPT ;  /* 0x000000033100788c */ /* 0x000fe8000bf05270 */
[----:B------:R-:W-:Y:S03]  /*8180*/  USEL UR49, UR49, URZ, UP0 ;  /* 0x000000ff31317287 */ /* 0x000fe60008000000 */
[----:B------:R-:W-:Y:S05]  /*8190*/  @P0 LEA R2, R2, UR48, 0x3 ;  /* 0x0000003002020c11 */ /* 0x000fea000f8e18ff */
[----:B------:R-:W-:Y:S05]  /*81a0*/  @P0 VIADD R2, R2, 0x88 ;  /* 0x0000008802020836 */ /* 0x000fea0000000000 */
[----:B------:R-:W-:Y:S04]  /*81b0*/  @P0 PRMT R0, R0, 0x654, R2 ;  /* 0x0000065400000816 */ /* 0x000fe80000000002 */
[----:B------:R2:W-:Y:S03]  /*81c0*/  @P0 SYNCS.ARRIVE.TRANS64.RED.A1T0 RZ, [R0+URZ], RZ ;  /* 0x000000ff00ff09a7 */ /* 0x0005e600081004ff */
.L_x_123:
[----:B------:R-:W-:Y:S01]  /*81d0*/  ISETP.NE.AND P2, PT, R101, RZ, PT ;  /* 0x000000ff6500720c */ /* 0x000fe20003f45270 */
[----:B-12---:R-:W-:Y:S01]  /*81e0*/  IMAD.IADD R0, R44, 0x1, R87 ;  /* 0x000000012c007824 */ /* 0x006fe200078e0257 */
[----:B------:R-:W-:Y:S01]  /*81f0*/  ISETP.NE.AND P0, PT, R103, 0x2, PT ;  /* 0x000000026700780c */ /* 0x000fe20003f05270 */
[----:B------:R-:W-:Y:S01]  /*8200*/  UIADD3 UR50, UPT, UPT, UR50, 0x2, URZ ;  /* 0x0000000232327890 */ /* 0x000fe2000fffe0ff */
[----:B------:R-:W-:Y:S01]  /*8210*/  ISETP.NE.AND P1, PT, R45, 0x2, PT ;  /* 0x000000022d00780c */ /* 0x000fe20003f25270 */
[----:B------:R-:W-:Y:S01]  /*8220*/  IMAD.IADD R24, R43, 0x1, R86 ;  /* 0x000000012b187824 */ /* 0x000fe200078e0256 */
[----:B------:R-:W-:Y:S02]  /*8230*/  R2UR UR20, R0 ;  /* 0x00000000001472ca */ /* 0x000fe400000e0000 */
[----:B------:R-:W-:Y:S02]  /*8240*/  SEL R2, RZ, 0x1, P0 ;  /* 0x00000001ff027807 */ /* 0x000fe40000000000 */
[----:B------:R-:W-:Y:S02]  /*8250*/  SEL R0, RZ, 0x1, P1 ;  /* 0x00000001ff007807 */ /* 0x000fe40000800000 */
[----:B------:R-:W-:Y:S02]  /*8260*/  LOP3.LUT R96, R96, R2, RZ, 0x3c, !PT ;  /* 0x0000000260607212 */ /* 0x000fe400078e3cff */
[----:B------:R-:W-:Y:S02]  /*8270*/  @P2 R2UR UR36, R95 ;  /* 0x000000005f2422ca */ /* 0x000fe400000e0000 */
[----:B------:R-:W-:Y:S02]  /*8280*/  LOP3.LUT R97, R97, R0, RZ, 0x3c, !PT ;  /* 0x0000000061617212 */ /* 0x000fe400078e3cff */
[----:B------:R-:W-:Y:S02]  /*8290*/  SEL R103, R103, RZ, P0 ;  /* 0x000000ff67677207 */ /* 0x000fe40000000000 */
[----:B------:R-:W-:Y:S01]  /*82a0*/  SEL R45, R45, RZ, P1 ;  /* 0x000000ff2d2d7207 */ /* 0x000fe20000800000 */
[----:B------:R-:W-:Y:S08]  /*82b0*/  @P2 BRA `(.L_x_124) ;  /* 0xffffffd800042947 */ /* 0x000ff0000383ffff */
[----:B------:R-:W-:-:S09]  /*82c0*/  UISETP.NE.AND UP0, UPT, UR53, URZ, UPT ;  /* 0x000000ff3500728c */ /* 0x000fd2000bf05270 */
[----:B------:R-:W-:Y:S05]  /*82d0*/  BRA.U !UP0, `(.L_x_125) ;  /* 0x0000000108487547 */ /* 0x000fea000b800000 */
[----:B------:R-:W1:Y:S02]  /*82e0*/  LDCU.64 UR4, c[0x0][0xc90] ;  /* 0x00019200ff0477ac */ /* 0x000e640008000a00 */
[----:B-1----:R-:W-:-:S04]  /*82f0*/  UISETP.NE.U32.AND UP0, UPT, UR4, URZ, UPT ;  /* 0x000000ff0400728c */ /* 0x002fc8000bf05070 */
[----:B------:R-:W-:-:S09]  /*8300*/  UISETP.NE.AND.EX UP0, UPT, UR5, URZ, UPT, UP0 ;  /* 0x000000ff0500728c */ /* 0x000fd2000bf05300 */
[----:B------:R-:W-:Y:S05]  /*8310*/  BRA.U UP0, `(.L_x_126) ;  /* 0x00000001000c7547 */ /* 0x000fea000b800000 */
[----:B------:R-:W-:-:S13]  /*8320*/  FSETP.NEU.AND P0, PT, R49, RZ, PT ;  /* 0x000000ff3100720b */ /* 0x000fda0003f0d000 */
[----:B------:R-:W-:Y:S05]  /*8330*/  @!P0 EXIT ;  /* 0x000000000000894d */ /* 0x000fea0003800000 */
[----:B------:R-:W-:Y:S05]  /*8340*/  BRA `(.L_x_125) ;  /* 0x00000000002c7947 */ /* 0x000fea0003800000 */
.L_x_126:
[----:B------:R-:W-:Y:S01]  /*8350*/  ISETP.NE.AND P0, PT, R102, RZ, PT ;  /* 0x000000ff6600720c */ /* 0x000fe20003f05270 */
[----:B------:R-:W-:-:S12]  /*8360*/  BSSY.RECONVERGENT B0, `(.L_x_125) ;  /* 0x0000009000007945 */ /* 0x000fd80003800200 */
[----:B------:R-:W-:Y:S05]  /*8370*/  @P0 BRA `(.L_x_127) ;  /* 0x0000000000140947 */ /* 0x000fea0003800000 */
[----:B------:R-:W1:Y:S02]  /*8380*/  LDCU.64 UR4, c[0x0][0xc88] ;  /* 0x00019100ff0477ac */ /* 0x000e640008000a00 */
[----:B-1----:R-:W-:-:S04]  /*8390*/  ISETP.NE.U32.AND P0, PT, RZ, UR4, PT ;  /* 0x00000004ff007c0c */ /* 0x002fc8000bf05070 */
[----:B------:R-:W-:-:S13]  /*83a0*/  ISETP.NE.AND.EX P0, PT, RZ, UR5, PT, P0 ;  /* 0x00000005ff007c0c */ /* 0x000fda000bf05300 */
[----:B------:R-:W-:Y:S05]  /*83b0*/  @!P0 EXIT ;  /* 0x000000000000894d */ /* 0x000fea0003800000 */
[----:B------:R-:W-:Y:S05]  /*83c0*/  BRA `(.L_x_128) ;  /* 0x0000000000087947 */ /* 0x000fea0003800000 */
.L_x_127:
[----:B------:R-:W-:-:S13]  /*83d0*/  FSETP.NEU.AND P0, PT, R49, RZ, PT ;  /* 0x000000ff3100720b */ /* 0x000fda0003f0d000 */
[----:B------:R-:W-:Y:S05]  /*83e0*/  @!P0 EXIT ;  /* 0x000000000000894d */ /* 0x000fea0003800000 */
.L_x_128:
[----:B------:R-:W-:Y:S05]  /*83f0*/  BSYNC.RECONVERGENT B0 ;  /* 0x0000000000007941 */ /* 0x000fea0003800200 */
.L_x_125:
[----:B------:R-:W-:Y:S01]  /*8400*/  ULEA UR4, UR49, UR48, 0x3 ;  /* 0x0000003031047291 */ /* 0x000fe2000f8e18ff */
[----:B------:R-:W-:-:S04]  /*8410*/  DEPBAR.LE SB0, 0x0 ;  /* 0x000080000000791a */ /* 0x000fc80000000000 */
[----:B------:R-:W-:-:S04]  /*8420*/  UIADD3 UR4, UPT, UPT, UR4, 0x88, URZ ;  /* 0x0000008804047890 */ /* 0x000fc8000fffe0ff */
[----:B------:R-:W-:-:S09]  /*8430*/  UPRMT UR4, UR37, 0x654, UR4 ;  /* 0x0000065425047896 */ /* 0x000fd20008000004 */
[----:B------:R-:W-:Y:S01]  /*8440*/  SYNCS.ARRIVE.TRANS64.RED.A1T0 RZ, [UR4], RZ ;  /* 0x000000ffffff79a7 */ /* 0x000fe20008100404 */
[----:B------:R-:W-:Y:S05]  /*8450*/  EXIT ;  /* 0x000000000000794d */ /* 0x000fea0003800000 */
.L_x_24:
[----:B--2---:R2:W1:Y:S02]  /*8460*/  SYNCS.PHASECHK.TRANS64.TRYWAIT P0, [R2+URZ+0x100], R3 ;  /* 0x00010003020075a7 */ /* 0x00446400080011ff */
[----:B-1----:R-:W-:Y:S05]  /*8470*/  @!P0 NANOSLEEP.SYNCS 0x989680 ;  /* 0x009896800000895d */ /* 0x002fea0003900000 */
[----:B------:R-:W1:Y:S02]  /*8480*/  @!P0 SYNCS.PHASECHK.TRANS64 P0, [R2+URZ+0x100], R3 ;  /* 0x00010003020085a7 */ /* 0x000e6400080010ff */
[----:B-1----:R-:W-:Y:S05]  /*8490*/  @!P0 BRA `(.L_x_24) ;  /* 0xfffffffc00f08947 */ /* 0x002fea000383ffff */
[----:B------:R-:W-:Y:S05]  /*84a0*/  BRA `(.L_x_129) ;  /* 0xffffff9400087947 */ /* 0x000fea000383ffff */
.L_x_27:
[----:B------:R-:W-:-:S07]  /*84b0*/  MOV R2, UR33 ;  /* 0x0000002100027c02 */ /* 0x000fce0008000f00 */
.L_x_130:
[----:B-1----:R1:W2:Y:S02]  /*84c0*/  SYNCS.PHASECHK.TRANS64.TRYWAIT P0, [R2+URZ+0x38], R4 ;  /* 0x00003804020075a7 */ /* 0x0022a400080011ff */
[----:B--2---:R-:W-:Y:S05]  /*84d0*/  @!P0 NANOSLEEP.SYNCS 0x989680 ;  /* 0x009896800000895d */ /* 0x004fea0003900000 */
[----:B------:R-:W2:Y:S02]  /*84e0*/  @!P0 SYNCS.PHASECHK.TRANS64 P0, [R2+URZ+0x38], R4 ;  /* 0x00003804020085a7 */ /* 0x000ea400080010ff */
[----:B--2---:R-:W-:Y:S05]  /*84f0*/  @!P0 BRA `(.L_x_130) ;  /* 0xfffffffc00f08947 */ /* 0x004fea000383ffff */
[----:B------:R-:W-:Y:S05]  /*8500*/  BRA `(.L_x_26) ;  /* 0xffffff9400647947 */ /* 0x000fea000383ffff */
.L_x_36:
[----:B------:R-:W-:-:S07]  /*8510*/  MOV R2, UR33 ;  /* 0x0000002100027c02 */ /* 0x000fce0008000f00 */
.L_x_131:
[----:B-1----:R1:W2:Y:S02]  /*8520*/  SYNCS.PHASECHK.TRANS64.TRYWAIT P0, [R2+URZ+0x38], R4 ;  /* 0x00003804020075a7 */ /* 0x0022a400080011ff */
[----:B--2---:R-:W-:Y:S05]  /*8530*/  @!P0 NANOSLEEP.SYNCS 0x989680 ;  /* 0x009896800000895d */ /* 0x004fea0003900000 */
[----:B------:R-:W2:Y:S02]  /*8540*/  @!P0 SYNCS.PHASECHK.TRANS64 P0, [R2+URZ+0x38], R4 ;  /* 0x00003804020085a7 */ /* 0x000ea400080010ff */
[----:B--2---:R-:W-:Y:S05]  /*8550*/  @!P0 BRA `(.L_x_131) ;  /* 0xfffffffc00f08947 */ /* 0x004fea000383ffff */
[----:B------:R-:W-:Y:S05]  /*8560*/  BRA `(.L_x_35) ;  /* 0xffffff98007c7947 */ /* 0x000fea000383ffff */
.L_x_43:
[----:B-1----:R1:W2:Y:S02]  /*8570*/  SYNCS.PHASECHK.TRANS64.TRYWAIT P0, [R2+URZ+0xb0], R3 ;  /* 0x0000b003020075a7 */ /* 0x0022a400080011ff */
[----:B--2---:R-:W-:Y:S05]  /*8580*/  @!P0 NANOSLEEP.SYNCS 0x989680 ;  /* 0x009896800000895d */ /* 0x004fea0003900000 */
[----:B------:R-:W2:Y:S02]  /*8590*/  @!P0 SYNCS.PHASECHK.TRANS64 P0, [R2+URZ+0xb0], R3 ;  /* 0x0000b003020085a7 */ /* 0x000ea400080010ff */
[----:B--2---:R-:W-:Y:S05]  /*85a0*/  @!P0 BRA `(.L_x_43) ;  /* 0xfffffffc00f08947 */ /* 0x004fea000383ffff */
[----:B------:R-:W-:Y:S05]  /*85b0*/  BRA `(.L_x_132) ;  /* 0xffffff9c00747947 */ /* 0x000fea000383ffff */
.L_x_47:
[----:B----4-:R-:W-:-:S07]  /*85c0*/  MOV R0, UR4 ;  /* 0x0000000400007c02 */ /* 0x010fce0008000f00 */
.L_x_133:
[----:B-1----:R1:W2:Y:S02]  /*85d0*/  SYNCS.PHASECHK.TRANS64.TRYWAIT P0, [R0+URZ], R2 ;  /* 0x00000002000075a7 */ /* 0x0022a400080011ff */
[----:B--2---:R-:W-:Y:S05]  /*85e0*/  @!P0 NANOSLEEP.SYNCS 0x989680 ;  /* 0x009896800000895d */ /* 0x004fea0003900000 */
[----:B------:R-:W2:Y:S02]  /*85f0*/  @!P0 SYNCS.PHASECHK.TRANS64 P0, [R0+URZ], R2 ;  /* 0x00000002000085a7 */ /* 0x000ea400080010ff */
[----:B--2---:R-:W-:Y:S05]  /*8600*/  @!P0 BRA `(.L_x_133) ;  /* 0xfffffffc00f08947 */ /* 0x004fea000383ffff */
[----:B------:R-:W-:Y:S05]  /*8610*/  BRA `(.L_x_134) ;  /* 0xffffffa000e87947 */ /* 0x000fea000383ffff */
.L_x_48:
[----:B----4-:R-:W-:-:S07]  /*8620*/  MOV R0, UR4 ;  /* 0x0000000400007c02 */ /* 0x010fce0008000f00 */
.L_x_135:
[----:B-1----:R1:W2:Y:S02]  /*8630*/  SYNCS.PHASECHK.TRANS64.TRYWAIT P0, [R0+URZ], R3 ;  /* 0x00000003000075a7 */ /* 0x0022a400080011ff */
[----:B--2---:R-:W-:Y:S05]  /*8640*/  @!P0 NANOSLEEP.SYNCS 0x989680 ;  /* 0x009896800000895d */ /* 0x004fea0003900000 */
[----:B------:R-:W2:Y:S02]  /*8650*/  @!P0 SYNCS.PHASECHK.TRANS64 P0, [R0+URZ], R3 ;  /* 0x00000003000085a7 */ /* 0x000ea400080010ff */
[----:B--2---:R-:W-:Y:S05]  /*8660*/  @!P0 BRA `(.L_x_135) ;  /* 0xfffffffc00f08947 */ /* 0x004fea000383ffff */
[----:B------:R-:W-:Y:S05]  /*8670*/  BRA `(.L_x_136) ;  /* 0xffffffa000f47947 */ /* 0x000fea000383ffff */
.L_x_49:
[----:B----4-:R-:W-:-:S07]  /*8680*/  MOV R0, UR4 ;  /* 0x0000000400007c02 */ /* 0x010fce0008000f00 */
.L_x_137:
[----:B-1----:R1:W2:Y:S02]  /*8690*/  SYNCS.PHASECHK.TRANS64.TRYWAIT P0, [R0+URZ], R3 ;  /* 0x00000003000075a7 */ /* 0x0022a400080011ff */
[----:B--2---:R-:W-:Y:S05]  /*86a0*/  @!P0 NANOSLEEP.SYNCS 0x989680 ;  /* 0x009896800000895d */ /* 0x004fea0003900000 */
[----:B------:R-:W2:Y:S02]  /*86b0*/  @!P0 SYNCS.PHASECHK.TRANS64 P0, [R0+URZ], R3 ;  /* 0x00000003000085a7 */ /* 0x000ea400080010ff */
[----:B--2---:R-:W-:Y:S05]  /*86c0*/  @!P0 BRA `(.L_x_137) ;  /* 0xfffffffc00f08947 */ /* 0x004fea000383ffff */
[----:B------:R-:W-:Y:S05]  /*86d0*/  BRA `(.L_x_138) ;  /* 0xffffffa400007947 */ /* 0x000fea000383ffff */
.L_x_50:
[----:B----4-:R-:W-:-:S07]  /*86e0*/  MOV R0, UR4 ;  /* 0x0000000400007c02 */ /* 0x010fce0008000f00 */
.L_x_139:
[----:B-1----:R1:W2:Y:S02]  /*86f0*/  SYNCS.PHASECHK.TRANS64.TRYWAIT P0, [R0+URZ], R3 ;  /* 0x00000003000075a7 */ /* 0x0022a400080011ff */
[----:B--2---:R-:W-:Y:S05]  /*8700*/  @!P0 NANOSLEEP.SYNCS 0x989680 ;  /* 0x009896800000895d */ /* 0x004fea0003900000 */
[----:B------:R-:W2:Y:S02]  /*8710*/  @!P0 SYNCS.PHASECHK.TRANS64 P0, [R0+URZ], R3 ;  /* 0x00000003000085a7 */ /* 0x000ea400080010ff */
[----:B--2---:R-:W-:Y:S05]  /*8720*/  @!P0 BRA `(.L_x_139) ;  /* 0xfffffffc00f08947 */ /* 0x004fea000383ffff */
[----:B------:R-:W-:Y:S05]  /*8730*/  BRA `(.L_x_140) ;  /* 0xffffffa4000c7947 */ /* 0x000fea000383ffff */
.L_x_51:
[----:B----4-:R-:W-:-:S07]  /*8740*/  MOV R0, UR4 ;  /* 0x0000000400007c02 */ /* 0x010fce0008000f00 */
.L_x_141:
[----:B-1----:R1:W2:Y:S02]  /*8750*/  SYNCS.PHASECHK.TRANS64.TRYWAIT P0, [R0+URZ], R3 ;  /* 0x00000003000075a7 */ /* 0x0022a400080011ff */
[----:B--2---:R-:W-:Y:S05]  /*8760*/  @!P0 NANOSLEEP.SYNCS 0x989680 ;  /* 0x009896800000895d */ /* 0x004fea0003900000 */
[----:B------:R-:W2:Y:S02]  /*8770*/  @!P0 SYNCS.PHASECHK.TRANS64 P0, [R0+URZ], R3 ;  /* 0x00000003000085a7 */ /* 0x000ea400080010ff */
[----:B--2---:R-:W-:Y:S05]  /*8780*/  @!P0 BRA `(.L_x_141) ;  /* 0xfffffffc00f08947 */ /* 0x004fea000383ffff */
[----:B------:R-:W-:Y:S05]  /*8790*/  BRA `(.L_x_142) ;  /* 0xffffffa400187947 */ /* 0x000fea000383ffff */
.L_x_52:
[----:B----4-:R-:W-:-:S07]  /*87a0*/  MOV R0, UR4 ;  /* 0x0000000400007c02 */ /* 0x010fce0008000f00 */
.L_x_143:
[----:B-1----:R1:W2:Y:S02]  /*87b0*/  SYNCS.PHASECHK.TRANS64.TRYWAIT P0, [R0+URZ], R3 ;  /* 0x00000003000075a7 */ /* 0x0022a400080011ff */
[----:B--2---:R-:W-:Y:S05]  /*87c0*/  @!P0 NANOSLEEP.SYNCS 0x989680 ;  /* 0x009896800000895d */ /* 0x004fea0003900000 */
[----:B------:R-:W2:Y:S02]  /*87d0*/  @!P0 SYNCS.PHASECHK.TRANS64 P0, [R0+URZ], R3 ;  /* 0x00000003000085a7 */ /* 0x000ea400080010ff */
[----:B--2---:R-:W-:Y:S05]  /*87e0*/  @!P0 BRA `(.L_x_143) ;  /* 0xfffffffc00f08947 */ /* 0x004fea000383ffff */
[----:B------:R-:W-:Y:S05]  /*87f0*/  BRA `(.L_x_144) ;  /* 0xffffffa400247947 */ /* 0x000fea000383ffff */
.L_x_55:
[----:B-1----:R1:W2:Y:S02]  /*8800*/  SYNCS.PHASECHK.TRANS64.TRYWAIT P0, [R0+URZ+0xf0], R4 ;  /* 0x0000f004000075a7 */ /* 0x0022a400080011ff */
[----:B--2---:R-:W-:Y:S05]  /*8810*/  @!P0 NANOSLEEP.SYNCS 0x989680 ;  /* 0x009896800000895d */ /* 0x004fea0003900000 */
[----:B------:R-:W2:Y:S02]  /*8820*/  @!P0 SYNCS.PHASECHK.TRANS64 P0, [R0+URZ+0xf0], R4 ;  /* 0x0000f004000085a7 */ /* 0x000ea400080010ff */
[----:B--2---:R-:W-:Y:S05]  /*8830*/  @!P0 BRA `(.L_x_55) ;  /* 0xfffffffc00f08947 */ /* 0x004fea000383ffff */
[----:B------:R-:W-:Y:S05]  /*8840*/  BRA `(.L_x_145) ;  /* 0xffffffa400847947 */ /* 0x000fea000383ffff */
.L_x_56:
[----:B------:R-:W-:-:S07]  /*8850*/  MOV R0, UR5 ;  /* 0x0000000500007c02 */ /* 0x000fce0008000f00 */
.L_x_146:
[----:B-1----:R1:W2:Y:S02]  /*8860*/  SYNCS.PHASECHK.TRANS64.TRYWAIT P0, [R0+URZ+0xc0], R5 ;  /* 0x0000c005000075a7 */ /* 0x0022a400080011ff */
[----:B--2---:R-:W-:Y:S05]  /*8870*/  @!P0 NANOSLEEP.SYNCS 0x989680 ;  /* 0x009896800000895d */ /* 0x004fea0003900000 */
[----:B------:R-:W2:Y:S02]  /*8880*/  @!P0 SYNCS.PHASECHK.TRANS64 P0, [R0+URZ+0xc0], R5 ;  /* 0x0000c005000085a7 */ /* 0x000ea400080010ff */
[----:B--2---:R-:W-:Y:S05]  /*8890*/  @!P0 BRA `(.L_x_146) ;  /* 0xfffffffc00f08947 */ /* 0x004fea000383ffff */
[----:B------:R-:W-:Y:S05]  /*88a0*/  BRA `(.L_x_147) ;  /* 0xffffffa400947947 */ /* 0x000fea000383ffff */
.L_x_57:
[----:B-1----:R1:W2:Y:S02]  /*88b0*/  SYNCS.PHASECHK.TRANS64.TRYWAIT P1, [R0+URZ+0xb0], R4 ;  /* 0x0000b004000075a7 */ /* 0x0022a400080211ff */
[----:B--2---:R-:W-:Y:S05]  /*88c0*/  @!P1 NANOSLEEP.SYNCS 0x989680 ;  /* 0x009896800000995d */ /* 0x004fea0003900000 */
[----:B------:R-:W2:Y:S02]  /*88d0*/  @!P1 SYNCS.PHASECHK.TRANS64 P1, [R0+URZ+0xb0], R4 ;  /* 0x0000b004000095a7 */ /* 0x000ea400080210ff */
[----:B--2---:R-:W-:Y:S05]  /*88e0*/  @!P1 BRA `(.L_x_57) ;  /* 0xfffffffc00f09947 */ /* 0x004fea000383ffff */
[----:B------:R-:W-:Y:S05]  /*88f0*/  BRA `(.L_x_148) ;  /* 0xffffffa400c47947 */ /* 0x000fea000383ffff */
.L_x_60:
[----:B------:R-:W-:-:S07]  /*8900*/  MOV R0, UR5 ;  /* 0x0000000500007c02 */ /* 0x000fce0008000f00 */
.L_x_149:
[----:B-1----:R1:W2:Y:S02]  /*8910*/  SYNCS.PHASECHK.TRANS64.TRYWAIT P0, [R0+URZ+0xc0], R2 ;  /* 0x0000c002000075a7 */ /* 0x0022a400080011ff */
[----:B--2---:R-:W-:Y:S05]  /*8920*/  @!P0 NANOSLEEP.SYNCS 0x989680 ;  /* 0x009896800000895d */ /* 0x004fea0003900000 */
[----:B------:R-:W2:Y:S02]  /*8930*/  @!P0 SYNCS.PHASECHK.TRANS64 P0, [R0+URZ+0xc0], R2 ;  /* 0x0000c002000085a7 */ /* 0x000ea400080010ff */
[----:B--2---:R-:W-:Y:S05]  /*8940*/  @!P0 BRA `(.L_x_149) ;  /* 0xfffffffc00f08947 */ /* 0x004fea000383ffff */
[----:B------:R-:W-:Y:S05]  /*8950*/  BRA `(.L_x_59) ;  /* 0xffffffa800187947 */ /* 0x000fea000383ffff */
.L_x_67:
[----:B--2---:R2:W4:Y:S02]  /*8960*/  SYNCS.PHASECHK.TRANS64.TRYWAIT P0, [R2+URZ+0xb0], R3 ;  /* 0x0000b003020075a7 */ /* 0x00452400080011ff */
[----:B----4-:R-:W-:Y:S05]  /*8970*/  @!P0 NANOSLEEP.SYNCS 0x989680 ;  /* 0x009896800000895d */ /* 0x010fea0003900000 */
[----:B------:R-:W4:Y:S02]  /*8980*/  @!P0 SYNCS.PHASECHK.TRANS64 P0, [R2+URZ+0xb0], R3 ;  /* 0x0000b003020085a7 */ /* 0x000f2400080010ff */
[----:B----4-:R-:W-:Y:S05]  /*8990*/  @!P0 BRA `(.L_x_67) ;  /* 0xfffffffc00f08947 */ /* 0x010fea000383ffff */
[----:B------:R-:W-:Y:S05]  /*89a0*/  BRA `(.L_x_150) ;  /* 0xffffffac00d47947 */ /* 0x000fea000383ffff */
.L_x_70:
[----:B------:R-:W-:-:S07]  /*89b0*/  MOV R3, UR15 ;  /* 0x0000000f00037c02 */ /* 0x000fce0008000f00 */
.L_x_151:
[----:B--2---:R2:W3:Y:S02]  /*89c0*/  SYNCS.PHASECHK.TRANS64.TRYWAIT P0, [R3+URZ+0xe0], R2 ;  /* 0x0000e002030075a7 */ /* 0x0044e400080011ff */
[----:B---3--:R-:W-:Y:S05]  /*89d0*/  @!P0 NANOSLEEP.SYNCS 0x989680 ;  /* 0x009896800000895d */ /* 0x008fea0003900000 */
[----:B------:R-:W3:Y:S02]  /*89e0*/  @!P0 SYNCS.PHASECHK.TRANS64 P0, [R3+URZ+0xe0], R2 ;  /* 0x0000e002030085a7 */ /* 0x000ee400080010ff */
[----:B---3--:R-:W-:Y:S05]  /*89f0*/  @!P0 BRA `(.L_x_151) ;  /* 0xfffffffc00f08947 */ /* 0x008fea000383ffff */
[----:B------:R-:W-:Y:S05]  /*8a00*/  BRA `(.L_x_152) ;  /* 0xffffffb400387947 */ /* 0x000fea000383ffff */
.L_x_73:
[----:B------:R-:W-:Y:S07]  /*8a10*/  MOV R2, UR23 ;  /* 0x0000001700027c02 */ /* 0x000fee0008000f00 */
.L_x_153:
[----:B--2---:R2:W3:Y:S02]  /*8a20*/  SYNCS.PHASECHK.TRANS64.TRYWAIT P0, [R2+URZ], R3 ;  /* 0x00000003020075a7 */ /* 0x0044e400080011ff */
[----:B---3--:R-:W-:Y:S05]  /*8a30*/  @!P0 NANOSLEEP.SYNCS 0x989680 ;  /* 0x009896800000895d */ /* 0x008fea0003900000 */
[----:B------:R-:W3:Y:S02]  /*8a40*/  @!P0 SYNCS.PHASECHK.TRANS64 P0, [R2+URZ], R3 ;  /* 0x00000003020085a7 */ /* 0x000ee400080010ff */
[----:B---3--:R-:W-:Y:S05]  /*8a50*/  @!P0 BRA `(.L_x_153) ;  /* 0xfffffffc00f08947 */ /* 0x008fea000383ffff */
[----:B------:R-:W-:Y:S05]  /*8a60*/  BRA `(.L_x_72) ;  /* 0xffffffb400b07947 */ /* 0x000fea000383ffff */
.L_x_76:
[----:B------:R-:W-:-:S07]  /*8a70*/  MOV R0, UR5 ;  /* 0x0000000500007c02 */ /* 0x000fce0008000f00 */
.L_x_154:
[----:B-1----:R1:W3:Y:S02]  /*8a80*/  SYNCS.PHASECHK.TRANS64.TRYWAIT P0, [R0+URZ], R2 ;  /* 0x00000002000075a7 */ /* 0x0022e400080011ff */
[----:B---3--:R-:W-:Y:S05]  /*8a90*/  @!P0 NANOSLEEP.SYNCS 0x989680 ;  /* 0x009896800000895d */ /* 0x008fea0003900000 */
[----:B------:R-:W3:Y:S02]  /*8aa0*/  @!P0 SYNCS.PHASECHK.TRANS64 P0, [R0+URZ], R2 ;  /* 0x00000002000085a7 */ /* 0x000ee400080010ff */
[----:B---3--:R-:W-:Y:S05]  /*8ab0*/  @!P0 BRA `(.L_x_154) ;  /* 0xfffffffc00f08947 */ /* 0x008fea000383ffff */
[----:B------:R-:W-:Y:S05]  /*8ac0*/  BRA `(.L_x_155) ;  /* 0xffffffb800f47947 */ /* 0x000fea000383ffff */
.L_x_77:
[----:B------:R-:W-:-:S07]  /*8ad0*/  MOV R0, UR6 ;  /* 0x0000000600007c02 */ /* 0x000fce0008000f00 */
.L_x_156:
[----:B-1----:R1:W3:Y:S02]  /*8ae0*/  SYNCS.PHASECHK.TRANS64.TRYWAIT P0, [R0+URZ], R2 ;  /* 0x00000002000075a7 */ /* 0x0022e400080011ff */
[----:B---3--:R-:W-:Y:S05]  /*8af0*/  @!P0 NANOSLEEP.SYNCS 0x989680 ;  /* 0x009896800000895d */ /* 0x008fea0003900000 */
[----:B------:R-:W3:Y:S02]  /*8b00*/  @!P0 SYNCS.PHASECHK.TRANS64 P0, [R0+URZ], R2 ;  /* 0x00000002000085a7 */ /* 0x000ee400080010ff */
[----:B---3--:R-:W-:Y:S05]  /*8b10*/  @!P0 BRA `(.L_x_156) ;  /* 0xfffffffc00f08947 */ /* 0x008fea000383ffff */
[----:B------:R-:W-:Y:S05]  /*8b20*/  BRA `(.L_x_157) ;  /* 0xffffffbc00007947 */ /* 0x000fea000383ffff */
.L_x_82:
[----:B--2---:R2:W4:Y:S02]  /*8b30*/  SYNCS.PHASECHK.TRANS64.TRYWAIT P0, [R0+URZ+0xb0], R2 ;  /* 0x0000b002000075a7 */ /* 0x00452400080011ff */
[----:B----4-:R-:W-:Y:S05]  /*8b40*/  @!P0 NANOSLEEP.SYNCS 0x989680 ;  /* 0x009896800000895d */ /* 0x010fea0003900000 */
[----:B------:R-:W4:Y:S02]  /*8b50*/  @!P0 SYNCS.PHASECHK.TRANS64 P0, [R0+URZ+0xb0], R2 ;  /* 0x0000b002000085a7 */ /* 0x000f2400080010ff */
[----:B----4-:R-:W-:Y:S05]  /*8b60*/  @!P0 BRA `(.L_x_82) ;  /* 0xfffffffc00f08947 */ /* 0x010fea000383ffff */
[----:B------:R-:W-:Y:S05]  /*8b70*/  BRA `(.L_x_158) ;  /* 0xffffffbc00e87947 */ /* 0x000fea000383ffff */
.L_x_85:
[----:B------:R-:W-:Y:S07]  /*8b80*/  MOV R0, UR4 ;  /* 0x0000000400007c02 */ /* 0x000fee0008000f00 */
.L_x_159:
[----:B--2---:R2:W3:Y:S02]  /*8b90*/  SYNCS.PHASECHK.TRANS64.TRYWAIT P0, [R0+URZ+0xa8], R2 ;  /* 0x0000a802000075a7 */ /* 0x0044e400080011ff */
[----:B---3--:R-:W-:Y:S05]  /*8ba0*/  @!P0 NANOSLEEP.SYNCS 0x989680 ;  /* 0x009896800000895d */ /* 0x008fea0003900000 */
[----:B------:R-:W3:Y:S02]  /*8bb0*/  @!P0 SYNCS.PHASECHK.TRANS64 P0, [R0+URZ+0xa8], R2 ;  /* 0x0000a802000085a7 */ /* 0x000ee400080010ff */
[----:B---3--:R-:W-:Y:S05]  /*8bc0*/  @!P0 BRA `(.L_x_159) ;  /* 0xfffffffc00f08947 */ /* 0x008fea000383ffff */
[----:B------:R-:W-:Y:S05]  /*8bd0*/  BRA `(.L_x_84) ;  /* 0xffffffc000c87947 */ /* 0x000fea000383ffff */
.L_x_88:
[----:B------:R-:W-:Y:S07]  /*8be0*/  MOV R0, UR7 ;  /* 0x0000000700007c02 */ /* 0x000fee0008000f00 */
.L_x_160:
[----:B-1----:R1:W2:Y:S02]  /*8bf0*/  SYNCS.PHASECHK.TRANS64.TRYWAIT P0, [R0+URZ+0x88], R9 ;  /* 0x00008809000075a7 */ /* 0x0022a400080011ff */
[----:B--2---:R-:W-:Y:S05]  /*8c00*/  @!P0 NANOSLEEP.SYNCS 0x989680 ;  /* 0x009896800000895d */ /* 0x004fea0003900000 */
[----:B------:R-:W2:Y:S02]  /*8c10*/  @!P0 SYNCS.PHASECHK.TRANS64 P0, [R0+URZ+0x88], R9 ;  /* 0x00008809000085a7 */ /* 0x000ea400080010ff */
[----:B--2---:R-:W-:Y:S05]  /*8c20*/  @!P0 BRA `(.L_x_160) ;  /* 0xfffffffc00f08947 */ /* 0x004fea000383ffff */
[----:B------:R-:W-:Y:S05]  /*8c30*/  BRA `(.L_x_161) ;  /* 0xffffffc400407947 */ /* 0x000fea000383ffff */
.L_x_89:
[----:B------:R-:W-:Y:S07]  /*8c40*/  MOV R0, UR5 ;  /* 0x0000000500007c02 */ /* 0x000fee0008000f00 */
.L_x_162:
[----:B-1----:R1:W2:Y:S02]  /*8c50*/  SYNCS.PHASECHK.TRANS64.TRYWAIT P0, [R0+URZ+0x88], R24 ;  /* 0x00008818000075a7 */ /* 0x0022a400080011ff */
[----:B--2---:R-:W-:Y:S05]  /*8c60*/  @!P0 NANOSLEEP.SYNCS 0x989680 ;  /* 0x009896800000895d */ /* 0x004fea0003900000 */
[----:B------:R-:W2:Y:S02]  /*8c70*/  @!P0 SYNCS.PHASECHK.TRANS64 P0, [R0+URZ+0x88], R24 ;  /* 0x00008818000085a7 */ /* 0x000ea400080010ff */
[----:B--2---:R-:W-:Y:S05]  /*8c80*/  @!P0 BRA `(.L_x_162) ;  /* 0xfffffffc00f08947 */ /* 0x004fea000383ffff */
[----:B------:R-:W-:Y:S05]  /*8c90*/  BRA `(.L_x_163) ;  /* 0xffffffc400e07947 */ /* 0x000fea000383ffff */
.L_x_91:
[----:B------:R-:W-:-:S07]  /*8ca0*/  MOV R0, UR5 ;  /* 0x0000000500007c02 */ /* 0x000fce0008000f00 */
.L_x_164:
[----:B-1----:R1:W3:Y:S02]  /*8cb0*/  SYNCS.PHASECHK.TRANS64.TRYWAIT P0, [R0+URZ], R2 ;  /* 0x00000002000075a7 */ /* 0x0022e400080011ff */
[----:B---3--:R-:W-:Y:S05]  /*8cc0*/  @!P0 NANOSLEEP.SYNCS 0x989680 ;  /* 0x009896800000895d */ /* 0x008fea0003900000 */
[----:B------:R-:W3:Y:S02]  /*8cd0*/  @!P0 SYNCS.PHASECHK.TRANS64 P0, [R0+URZ], R2 ;  /* 0x00000002000085a7 */ /* 0x000ee400080010ff */
[----:B---3--:R-:W-:Y:S05]  /*8ce0*/  @!P0 BRA `(.L_x_164) ;  /* 0xfffffffc00f08947 */ /* 0x008fea000383ffff */
[----:B------:R-:W-:Y:S05]  /*8cf0*/  BRA `(.L_x_165) ;  /* 0xffffffc8006c7947 */ /* 0x000fea000383ffff */
.L_x_92:
[----:B------:R-:W-:-:S07]  /*8d00*/  MOV R0, UR5 ;  /* 0x0000000500007c02 */ /* 0x000fce0008000f00 */
.L_x_166:
[----:B-1----:R1:W3:Y:S02]  /*8d10*/  SYNCS.PHASECHK.TRANS64.TRYWAIT P0, [R0+URZ], R2 ;  /* 0x00000002000075a7 */ /* 0x0022e400080011ff */
[----:B---3--:R-:W-:Y:S05]  /*8d20*/  @!P0 NANOSLEEP.SYNCS 0x989680 ;  /* 0x009896800000895d */ /* 0x008fea0003900000 */
[----:B------:R-:W3:Y:S02]  /*8d30*/  @!P0 SYNCS.PHASECHK.TRANS64 P0, [R0+URZ], R2 ;  /* 0x00000002000085a7 */ /* 0x000ee400080010ff */
[----:B---3--:R-:W-:Y:S05]  /*8d40*/  @!P0 BRA `(.L_x_166) ;  /* 0xfffffffc00f08947 */ /* 0x008fea000383ffff */
[----:B------:R-:W-:Y:S05]  /*8d50*/  BRA `(.L_x_167) ;  /* 0xffffffc800787947 */ /* 0x000fea000383ffff */
.L_x_94:
[----:B--2---:R2:W4:Y:S02]  /*8d60*/  SYNCS.PHASECHK.TRANS64.TRYWAIT P0, [R0+URZ+0xb0], R2 ;  /* 0x0000b002000075a7 */ /* 0x00452400080011ff */
[----:B----4-:R-:W-:Y:S05]  /*8d70*/  @!P0 NANOSLEEP.SYNCS 0x989680 ;  /* 0x009896800000895d */ /* 0x010fea0003900000 */
[----:B------:R-:W4:Y:S02]  /*8d80*/  @!P0 SYNCS.PHASECHK.TRANS64 P0, [R0+URZ+0xb0], R2 ;  /* 0x0000b002000085a7 */ /* 0x000f2400080010ff */
[----:B----4-:R-:W-:Y:S05]  /*8d90*/  @!P0 BRA `(.L_x_94) ;  /* 0xfffffffc00f08947 */ /* 0x010fea000383ffff */
[----:B------:R-:W-:Y:S05]  /*8da0*/  BRA `(.L_x_168) ;  /* 0xffffffcc005c7947 */ /* 0x000fea000383ffff */
.L_x_104:
[----:B-1----:R1:W3:Y:S02]  /*8db0*/  SYNCS.PHASECHK.TRANS64.TRYWAIT P1, [R0+URZ+0x70], R3 ;  /* 0x00007003000075a7 */ /* 0x0022e400080211ff */
[----:B---3--:R-:W-:Y:S05]  /*8dc0*/  @!P1 NANOSLEEP.SYNCS 0x989680 ;  /* 0x009896800000995d */ /* 0x008fea0003900000 */
[----:B------:R-:W3:Y:S02]  /*8dd0*/  @!P1 SYNCS.PHASECHK.TRANS64 P1, [R0+URZ+0x70], R3 ;  /* 0x00007003000095a7 */ /* 0x000ee400080210ff */
[----:B---3--:R-:W-:Y:S05]  /*8de0*/  @!P1 BRA `(.L_x_104) ;  /* 0xfffffffc00f09947 */ /* 0x008fea000383ffff */
[----:B------:R-:W-:Y:S05]  /*8df0*/  BRA `(.L_x_103) ;  /* 0xffffffd800887947 */ /* 0x000fea000383ffff */
.L_x_106:
[----:B-1----:R1:W4:Y:S02]  /*8e00*/  SYNCS.PHASECHK.TRANS64.TRYWAIT P0, [R73+URZ+0xd0], R2 ;  /* 0x0000d002490075a7 */ /* 0x00232400080011ff */
[----:B----4-:R-:W-:Y:S05]  /*8e10*/  @!P0 NANOSLEEP.SYNCS 0x989680 ;  /* 0x009896800000895d */ /* 0x010fea0003900000 */
[----:B------:R-:W4:Y:S02]  /*8e20*/  @!P0 SYNCS.PHASECHK.TRANS64 P0, [R73+URZ+0xd0], R2 ;  /* 0x0000d002490085a7 */ /* 0x000f2400080010ff */
[----:B----4-:R-:W-:Y:S05]  /*8e30*/  @!P0 BRA `(.L_x_106) ;  /* 0xfffffffc00f08947 */ /* 0x010fea000383ffff */
[----:B------:R-:W-:Y:S05]  /*8e40*/  BRA `(.L_x_105) ;  /* 0xffffffd800c07947 */ /* 0x000fea000383ffff */
.L_x_117:
[----:B--2---:R2:W4:Y:S02]  /*8e50*/  SYNCS.PHASECHK.TRANS64.TRYWAIT P0, [R2+URZ+0x70], R107 ;  /* 0x0000706b020075a7 */ /* 0x00452400080011ff */
[----:B----4-:R-:W-:Y:S05]  /*8e60*/  @!P0 NANOSLEEP.SYNCS 0x989680 ;  /* 0x009896800000895d */ /* 0x010fea0003900000 */
[----:B------:R-:W4:Y:S02]  /*8e70*/  @!P0 SYNCS.PHASECHK.TRANS64 P0, [R2+URZ+0x70], R107 ;  /* 0x0000706b020085a7 */ /* 0x000f2400080010ff */
[----:B----4-:R-:W-:Y:S05]  /*8e80*/  @!P0 BRA `(.L_x_117) ;  /* 0xfffffffc00f08947 */ /* 0x010fea000383ffff */
[----:B------:R-:W-:Y:S05]  /*8e90*/  BRA `(.L_x_116) ;  /* 0xffffffe400a87947 */ /* 0x000fea000383ffff */
        .weak           $__internal_0_$__cuda_sm10x_tcgen05_guardrail_trap_col_being_dealloced_not_returned_by_alloc
        .type           $__internal_0_$__cuda_sm10x_tcgen05_guardrail_trap_col_being_dealloced_not_returned_by_alloc,@function
        .size           $__internal_0_$__cuda_sm10x_tcgen05_guardrail_trap_col_being_dealloced_not_returned_by_alloc,($__internal_1_$__cuda_sm10x_tcgen05_guardrail_trap_phase_invalid_during_alloc - $__internal_0_$__cuda_sm10x_tcgen05_guardrail_trap_col_being_dealloced_not_returned_by_alloc)
$__internal_0_$__cuda_sm10x_tcgen05_guardrail_trap_col_being_dealloced_not_returned_by_alloc:
[----:B------:R-:W-:Y:S05]  /*8ea0*/  BPT.TRAP 0x1 ;  /* 0x000000040000795c */ /* 0x000fea0000300000 */
[----:B------:R-:W-:-:S04]  /*8eb0*/  HFMA2 R3, -RZ, RZ, 0, 0 ;  /* 0x00000000ff037431 */ /* 0x000fc800000001ff */
[----:B------:R-:W-:Y:S05]  /*8ec0*/  RET.REL.NODEC R2 `(_ZN7cutlass13device_kernelINS_4gemm6kernel13GemmUniversalIN4cute5tupleIJiiiiEEENS1_10collective13CollectiveMmaINS1_46MainloopSm100TmaUmmaWarpSpecializedBlockScaledILi7ELi2ELi2ENS5_IJNS4_1CILi1EEENSA_ILi4EEESB_EEEEENS5_IJNSA_ILi128EEENSA_ILi64EEENSA_ILi256EEEEEENS5_IJNS_12float_e2m1_tENS_13float_ue4m3_tEEEENS5_IJNS5_IJlSB_lEEENS4_6LayoutINS5_IJNS5_IJNS5_IJNSA_ILi32EEESC_EEEiEEENS5_IJNS5_IJNSA_ILi16EEESC_EEEiEEENS5_IJSB_iEEEEEENS5_IJST_NS5_IJNS5_IJNSA_ILi0EEESB_EEENSA_ILi512EEEEEENS5_IJSW_iEEEEEEEEEEESL_S13_NS4_8TiledMMAINS4_8MMA_AtomIJNS4_17SM100_MMA_MXF4_SSISJ_SJ_fSK_Li128ELi64ELi16ELNS4_4UMMA5MajorE0ELS18_0ELNS17_7ScaleInE0ELS19_0EEEEEENSN_INS5_IJSB_SB_SB_EEENS5_IJSW_SW_SW_EEEEENS5_IJNS4_10UnderscoreES1F_S1F_EEEEENS5_IJNS4_23SM90_TMA_LOAD_MULTICASTES1I_EEENS5_IJNS4_14ComposedLayoutINS4_7SwizzleILi3ELi4ELi3EEENS4_18smem_ptr_flag_bitsILi4EEENSN_INS5_IJNSA_ILi8EEESH_EEENS5_IJSH_SB_EEEEEEENSN_INS5_IJNS5_IJNS5_IJSP_SB_EEESS_EEESB_NS5_IJSB_SC_EEEEEENS5_IJNS5_IJNS5_IJSS_SY_EEESX_EEESW_NS5_IJSC_SY_EEEEEEEEEEEvNS4_8identityENS5_IJNS4_13SM90_TMA_LOADES25_EEES23_vS24_EENS_8epilogue10collective18CollectiveEpilogueINS28_23Sm100TmaWarpSpecializedILi3ELi2ELi32ELb1ELb0EEEJSI_NS5_IJNSN_ISF_SB_EENSN_ISO_SB_EEEEENS_10bfloat16_tESM_S2G_SM_NS28_6fusion15FusionCallbacksIS2C_NS2H_17LinearCombinationIS2G_fS2G_fLNS_15FloatRoundStyleE2EEESI_S2F_JEEENS4_5SM1004TMEM4LOAD26SM100_TMEM_LOAD_32dp32b32xES25_NS1K_INS1L_ILi2ELi4ELi3EEENS1N_ILi16EEENSN_INS5_IJS1P_SO_EEENS5_IJSO_SB_EEEEEEENS4_39AutoVectorizingCopyWithAssumedAlignmentILi128EEENS4_14SM90_TMA_STOREES2W_S2Y_S2Y_EEEvvEEEEvNT_6ParamsE) ;  /* 0xffffff70024c7950 */ /* 0x000fea0003c3ffff */
        .weak           $__internal_1_$__cuda_sm10x_tcgen05_guardrail_trap_phase_invalid_during_alloc
        .type           $__internal_1_$__cuda_sm10x_tcgen05_guardrail_trap_phase_invalid_during_alloc,@function
        .size           $__internal_1_$__cuda_sm10x_tcgen05_guardrail_trap_phase_invalid_during_alloc,($__internal_2_$__cuda_sm10x_tcgen05_guardrail_trap_unallocated_columns_being_dealloced - $__internal_1_$__cuda_sm10x_tcgen05_guardrail_trap_phase_invalid_during_alloc)
$__internal_1_$__cuda_sm10x_tcgen05_guardrail_trap_phase_invalid_during_alloc:
[----:B------:R-:W-:Y:S05]  /*8ed0*/  BPT.TRAP 0x1 ;  /* 0x000000040000795c */ /* 0x000fea0000300000 */
[----:B------:R-:W-:-:S04]  /*8ee0*/  MOV R3, 0x0 ;  /* 0x0000000000037802 */ /* 0x000fc80000000f00 */
[----:B------:R-:W-:Y:S05]  /*8ef0*/  RET.REL.NODEC R2 `(_ZN7cutlass13device_kernelINS_4gemm6kernel13GemmUniversalIN4cute5tupleIJiiiiEEENS1_10collective13CollectiveMmaINS1_46MainloopSm100TmaUmmaWarpSpecializedBlockScaledILi7ELi2ELi2ENS5_IJNS4_1CILi1EEENSA_ILi4EEESB_EEEEENS5_IJNSA_ILi128EEENSA_ILi64EEENSA_ILi256EEEEEENS5_IJNS_12float_e2m1_tENS_13float_ue4m3_tEEEENS5_IJNS5_IJlSB_lEEENS4_6LayoutINS5_IJNS5_IJNS5_IJNSA_ILi32EEESC_EEEiEEENS5_IJNS5_IJNSA_ILi16EEESC_EEEiEEENS5_IJSB_iEEEEEENS5_IJST_NS5_IJNS5_IJNSA_ILi0EEESB_EEENSA_ILi512EEEEEENS5_IJSW_iEEEEEEEEEEESL_S13_NS4_8TiledMMAINS4_8MMA_AtomIJNS4_17SM100_MMA_MXF4_SSISJ_SJ_fSK_Li128ELi64ELi16ELNS4_4UMMA5MajorE0ELS18_0ELNS17_7ScaleInE0ELS19_0EEEEEENSN_INS5_IJSB_SB_SB_EEENS5_IJSW_SW_SW_EEEEENS5_IJNS4_10UnderscoreES1F_S1F_EEEEENS5_IJNS4_23SM90_TMA_LOAD_MULTICASTES1I_EEENS5_IJNS4_14ComposedLayoutINS4_7SwizzleILi3ELi4ELi3EEENS4_18smem_ptr_flag_bitsILi4EEENSN_INS5_IJNSA_ILi8EEESH_EEENS5_IJSH_SB_EEEEEEENSN_INS5_IJNS5_IJNS5_IJSP_SB_EEESS_EEESB_NS5_IJSB_SC_EEEEEENS5_IJNS5_IJNS5_IJSS_SY_EEESX_EEESW_NS5_IJSC_SY_EEEEEEEEEEEvNS4_8identityENS5_IJNS4_13SM90_TMA_LOADES25_EEES23_vS24_EENS_8epilogue10collective18CollectiveEpilogueINS28_23Sm100TmaWarpSpecializedILi3ELi2ELi32ELb1ELb0EEEJSI_NS5_IJNSN_ISF_SB_EENSN_ISO_SB_EEEEENS_10bfloat16_tESM_S2G_SM_NS28_6fusion15FusionCallbacksIS2C_NS2H_17LinearCombinationIS2G_fS2G_fLNS_15FloatRoundStyleE2EEESI_S2F_JEEENS4_5SM1004TMEM4LOAD26SM100_TMEM_LOAD_32dp32b32xES25_NS1K_INS1L_ILi2ELi4ELi3EEENS1N_ILi16EEENSN_INS5_IJS1P_SO_EEENS5_IJSO_SB_EEEEEEENS4_39AutoVectorizingCopyWithAssumedAlignmentILi128EEENS4_14SM90_TMA_STOREES2W_S2Y_S2Y_EEEvvEEEEvNT_6ParamsE) ;  /* 0xffffff7002407950 */ /* 0x000fea0003c3ffff */
        .weak           $__internal_2_$__cuda_sm10x_tcgen05_guardrail_trap_unallocated_columns_being_dealloced
        .type           $__internal_2_$__cuda_sm10x_tcgen05_guardrail_trap_unallocated_columns_being_dealloced,@function
        .size           $__internal_2_$__cuda_sm10x_tcgen05_guardrail_trap_unallocated_columns_being_dealloced,(.L_x_170 - $__internal_2_$__cuda_sm10x_tcgen05_guardrail_trap_unallocated_columns_being_dealloced)
$__internal_2_$__cuda_sm10x_tcgen05_guardrail_trap_unallocated_columns_being_dealloced:
[----:B------:R-:W-:Y:S05]  /*8f00*/  BPT.TRAP 0x1 ;  /* 0x000000040000795c */ /* 0x000fea0000300000 */
[----:B------:R-:W-:-:S04]  /*8f10*/  HFMA2 R3, -RZ, RZ, 0, 0 ;  /* 0x00000000ff037431 */ /* 0x000fc800000001ff */
[----:B------:R-:W-:Y:S05]  /*8f20*/  RET.REL.NODEC R2 `(_ZN7cutlass13device_kernelINS_4gemm6kernel13GemmUniversalIN4cute5tupleIJiiiiEEENS1_10collective13CollectiveMmaINS1_46MainloopSm100TmaUmmaWarpSpecializedBlockScaledILi7ELi2ELi2ENS5_IJNS4_1CILi1EEENSA_ILi4EEESB_EEEEENS5_IJNSA_ILi128EEENSA_ILi64EEENSA_ILi256EEEEEENS5_IJNS_12float_e2m1_tENS_13float_ue4m3_tEEEENS5_IJNS5_IJlSB_lEEENS4_6LayoutINS5_IJNS5_IJNS5_IJNSA_ILi32EEESC_EEEiEEENS5_IJNS5_IJNSA_ILi16EEESC_EEEiEEENS5_IJSB_iEEEEEENS5_IJST_NS5_IJNS5_IJNSA_ILi0EEESB_EEENSA_ILi512EEEEEENS5_IJSW_iEEEEEEEEEEESL_S13_NS4_8TiledMMAINS4_8MMA_AtomIJNS4_17SM100_MMA_MXF4_SSISJ_SJ_fSK_Li128ELi64ELi16ELNS4_4UMMA5MajorE0ELS18_0ELNS17_7ScaleInE0ELS19_0EEEEEENSN_INS5_IJSB_SB_SB_EEENS5_IJSW_SW_SW_EEEEENS5_IJNS4_10UnderscoreES1F_S1F_EEEEENS5_IJNS4_23SM90_TMA_LOAD_MULTICASTES1I_EEENS5_IJNS4_14ComposedLayoutINS4_7SwizzleILi3ELi4ELi3EEENS4_18smem_ptr_flag_bitsILi4EEENSN_INS5_IJNSA_ILi8EEESH_EEENS5_IJSH_SB_EEEEEEENSN_INS5_IJNS5_IJNS5_IJSP_SB_EEESS_EEESB_NS5_IJSB_SC_EEEEEENS5_IJNS5_IJNS5_IJSS_SY_EEESX_EEESW_NS5_IJSC_SY_EEEEEEEEEEEvNS4_8identityENS5_IJNS4_13SM90_TMA_LOADES25_EEES23_vS24_EENS_8epilogue10collective18CollectiveEpilogueINS28_23Sm100TmaWarpSpecializedILi3ELi2ELi32ELb1ELb0EEEJSI_NS5_IJNSN_ISF_SB_EENSN_ISO_SB_EEEEENS_10bfloat16_tESM_S2G_SM_NS28_6fusion15FusionCallbacksIS2C_NS2H_17LinearCombinationIS2G_fS2G_fLNS_15FloatRoundStyleE2EEESI_S2F_JEEENS4_5SM1004TMEM4LOAD26SM100_TMEM_LOAD_32dp32b32xES25_NS1K_INS1L_ILi2ELi4ELi3EEENS1N_ILi16EEENSN_INS5_IJS1P_SO_EEENS5_IJSO_SB_EEEEEEENS4_39AutoVectorizingCopyWithAssumedAlignmentILi128EEENS4_14SM90_TMA_STOREES2W_S2Y_S2Y_EEEvvEEEEvNT_6ParamsE) ;  /* 0xffffff7002347950 */ /* 0x000fea0003c3ffff */
.L_x_169:
[----:B------:R-:W-:-:S00]  /*8f30*/  BRA `(.L_x_169) ;  /* 0xfffffffc00fc7947 */ /* 0x000fc0000383ffff */
[----:B------:R-:W-:-:S00]  /*8f40*/  NOP ;  /* 0x0000000000007918 */ /* 0x000fc00000000000 */
        /* <DEDUP_REMOVED lines=11> */
.L_x_170:


//--------------------- .nv.global.init           --------------------------
	.section	.nv.global.init,"aw",@progbits
.nv.global.init:
	.type		$str$29,@object
	.size		$str$29,($str$30 - $str$29)
$str$29:
        /*0000*/ 	.byte	0x28, 0x61, 0x64, 0x64, 0x72, 0x65, 0x73, 0x73, 0x20, 0x26, 0x20, 0x6d, 0x61, 0x73, 0x6b, 0x29
        /*0010*/ 	.byte	0x20, 0x3d, 0x3d, 0x20, 0x30, 0x00
	.type		$str$30,@object
	.size		$str$30,($str$26 - $str$30)
$str$30:
        /*0016*/ 	.byte	0x2f, 0x74, 0x6d, 0x70, 0x2f, 0x63, 0x75, 0x74, 0x6c, 0x61, 0x73, 0x73, 0x5f, 0x73, 0x77, 0x65
        /*0026*/ 	.byte	0x65, 0x70, 0x5f, 0x73, 0x72, 0x63, 0x2f, 0x69, 0x6e, 0x63, 0x6c, 0x75, 0x64, 0x65, 0x2f, 0x63
        /*0036*/ 	.byte	0x75, 0x74, 0x65, 0x2f, 0x70, 0x6f, 0x69, 0x6e, 0x74, 0x65, 0x72, 0x5f, 0x66, 0x6c, 0x61, 0x67
        /*0046*/ 	.byte	0x67, 0x65, 0x64, 0x2e, 0x68, 0x70, 0x70, 0x00
	.type		$str$26,@object
	.size		$str$26,($str$25 - $str$26)
$str$26:
        /*004e*/ 	.byte	0x2f, 0x74, 0x6d, 0x70, 0x2f, 0x63, 0x75, 0x74, 0x6c, 0x61, 0x73, 0x73, 0x5f, 0x73, 0x77, 0x65
        /*005e*/ 	.byte	0x65, 0x70, 0x5f, 0x73, 0x72, 0x63, 0x2f, 0x69, 0x6e, 0x63, 0x6c, 0x75, 0x64, 0x65, 0x2f, 0x63
        /*006e*/ 	.byte	0x75, 0x74, 0x65, 0x2f, 0x61, 0x74, 0x6f, 0x6d, 0x2f, 0x63, 0x6f, 0x70, 0x79, 0x5f, 0x74, 0x72
        /*007e*/ 	.byte	0x61, 0x69, 0x74, 0x73, 0x5f, 0x73, 0x6d, 0x31, 0x30, 0x30, 0x2e, 0x68, 0x70, 0x70, 0x00
	.type		$str$25,@object
	.size		$str$25,(__unnamed_1 - $str$25)
$str$25:
        /*008d*/ 	.byte	0x28, 0x28, 0x75, 0x69, 0x6e, 0x74, 0x33, 0x32, 0x5f, 0x74, 0x28, 0x74, 0x68, 0x72, 0x65, 0x61
        /*009d*/ 	.byte	0x64, 0x49, 0x64, 0x78, 0x2e, 0x78, 0x29, 0x20, 0x2f, 0x20, 0x33, 0x32, 0x29, 0x20, 0x25, 0x20
        /*00ad*/ 	.byte	0x34, 0x29, 0x20, 0x3d, 0x3d, 0x20, 0x28, 0x28, 0x28, 0x74, 0x6d, 0x65, 0x6d, 0x5f, 0x61, 0x64
        /*00bd*/ 	.byte	0x64, 0x72, 0x20, 0x3e, 0x3e, 0x20, 0x31, 0x36, 0x29, 0x20, 0x2f, 0x20, 0x33, 0x32, 0x29, 0x20
        /*00cd*/ 	.byte	0x25, 0x20, 0x34, 0x29, 0x00
	.type		__unnamed_1,@object
	.size		__unnamed_1,(__unnamed_2 - __unnamed_1)
__unnamed_1:
        /*00d2*/ 	.byte	0x61, 0x75, 0x74, 0x6f, 0x20, 0x63, 0x75, 0x74, 0x65, 0x3a, 0x3a, 0x61, 0x73, 0x5f, 0x70, 0x6f
        /* <DEDUP_REMOVED lines=24> */
        /*0262*/ 	.byte	0x34, 0x30, 0x39, 0x36, 0x3e, 0x3e, 0x3e, 0x3e, 0x5d, 0x00
	.type		__unnamed_2,@object
	.size		__unnamed_2,(.L_2 - __unnamed_2)
__unnamed_2:
        /* <DEDUP_REMOVED lines=42> */
        /*050c*/ 	.byte	0x3e, 0x3e, 0x5d, 0x00
.L_2:


//--------------------- .nv.shared._ZN7cutlass13device_kernelINS_4gemm6kernel13GemmUniversalIN4cute5tupleIJiiiiEEENS1_10collective13CollectiveMmaINS1_46MainloopSm100TmaUmmaWarpSpecializedBlockScaledILi7ELi2ELi2ENS5_IJNS4_1CILi1EEENSA_ILi4EEESB_EEEEENS5_IJNSA_ILi128EEENSA_ILi64EEENSA_ILi256EEEEEENS5_IJNS_12float_e2m1_tENS_13float_ue4m3_tEEEENS5_IJNS5_IJlSB_lEEENS4_6LayoutINS5_IJNS5_IJNS5_IJNSA_ILi32EEESC_EEEiEEENS5_IJNS5_IJNSA_ILi16EEESC_EEEiEEENS5_IJSB_iEEEEEENS5_IJST_NS5_IJNS5_IJNSA_ILi0EEESB_EEENSA_ILi512EEEEEENS5_IJSW_iEEEEEEEEEEESL_S13_NS4_8TiledMMAINS4_8MMA_AtomIJNS4_17SM100_MMA_MXF4_SSISJ_SJ_fSK_Li128ELi64ELi16ELNS4_4UMMA5MajorE0ELS18_0ELNS17_7ScaleInE0ELS19_0EEEEEENSN_INS5_IJSB_SB_SB_EEENS5_IJSW_SW_SW_EEEEENS5_IJNS4_10UnderscoreES1F_S1F_EEEEENS5_IJNS4_23SM90_TMA_LOAD_MULTICASTES1I_EEENS5_IJNS4_14ComposedLayoutINS4_7SwizzleILi3ELi4ELi3EEENS4_18smem_ptr_flag_bitsILi4EEENSN_INS5_IJNSA_ILi8EEESH_EEENS5_IJSH_SB_EEEEEEENSN_INS5_IJNS5_IJNS5_IJSP_SB_EEESS_EEESB_NS5_IJSB_SC_EEEEEENS5_IJNS5_IJNS5_IJSS_SY_EEESX_EEESW_NS5_IJSC_SY_EEEEEEEEEEEvNS4_8identityENS5_IJNS4_13SM90_TMA_LOADES25_EEES23_vS24_EENS_8epilogue10collective18CollectiveEpilogueINS28_23Sm100TmaWarpSpecializedILi3ELi2ELi32ELb1ELb0EEEJSI_NS5_IJNSN_ISF_SB_EENSN_ISO_SB_EEEEENS_10bfloat16_tESM_S2G_SM_NS28_6fusion15FusionCallbacksIS2C_NS2H_17LinearCombinationIS2G_fS2G_fLNS_15FloatRoundStyleE2EEESI_S2F_JEEENS4_5SM1004TMEM4LOAD26SM100_TMEM_LOAD_32dp32b32xES25_NS1K_INS1L_ILi2ELi4ELi3EEENS1N_ILi16EEENSN_INS5_IJS1P_SO_EEENS5_IJSO_SB_EEEEEEENS4_39AutoVectorizingCopyWithAssumedAlignmentILi128EEENS4_14SM90_TMA_STOREES2W_S2Y_S2Y_EEEvvEEEEvNT_6ParamsE --------------------------
	.section	.nv.shared._ZN7cutlass13device_kernelINS_4gemm6kernel13GemmUniversalIN4cute5tupleIJiiiiEEENS1_10collective13CollectiveMmaINS1_46MainloopSm100TmaUmmaWarpSpecializedBlockScaledILi7ELi2ELi2ENS5_IJNS4_1CILi1EEENSA_ILi4EEESB_EEEEENS5_IJNSA_ILi128EEENSA_ILi64EEENSA_ILi256EEEEEENS5_IJNS_12float_e2m1_tENS_13float_ue4m3_tEEEENS5_IJNS5_IJlSB_lEEENS4_6LayoutINS5_IJNS5_IJNS5_IJNSA_ILi32EEESC_EEEiEEENS5_IJNS5_IJNSA_ILi16EEESC_EEEiEEENS5_IJSB_iEEEEEENS5_IJST_NS5_IJNS5_IJNSA_ILi0EEESB_EEENSA_ILi512EEEEEENS5_IJSW_iEEEEEEEEEEESL_S13_NS4_8TiledMMAINS4_8MMA_AtomIJNS4_17SM100_MMA_MXF4_SSISJ_SJ_fSK_Li128ELi64ELi16ELNS4_4UMMA5MajorE0ELS18_0ELNS17_7ScaleInE0ELS19_0EEEEEENSN_INS5_IJSB_SB_SB_EEENS5_IJSW_SW_SW_EEEEENS5_IJNS4_10UnderscoreES1F_S1F_EEEEENS5_IJNS4_23SM90_TMA_LOAD_MULTICASTES1I_EEENS5_IJNS4_14ComposedLayoutINS4_7SwizzleILi3ELi4ELi3EEENS4_18smem_ptr_flag_bitsILi4EEENSN_INS5_IJNSA_ILi8EEESH_EEENS5_IJSH_SB_EEEEEEENSN_INS5_IJNS5_IJNS5_IJSP_SB_EEESS_EEESB_NS5_IJSB_SC_EEEEEENS5_IJNS5_IJNS5_IJSS_SY_EEESX_EEESW_NS5_IJSC_SY_EEEEEEEEEEEvNS4_8identityENS5_IJNS4_13SM90_TMA_LOADES25_EEES23_vS24_EENS_8epilogue10collective18CollectiveEpilogueINS28_23Sm100TmaWarpSpecializedILi3ELi2ELi32ELb1ELb0EEEJSI_NS5_IJNSN_ISF_SB_EENSN_ISO_SB_EEEEENS_10bfloat16_tESM_S2G_SM_NS28_6fusion15FusionCallbacksIS2C_NS2H_17LinearCombinationIS2G_fS2G_fLNS_15FloatRoundStyleE2EEESI_S2F_JEEENS4_5SM1004TMEM4LOAD26SM100_TMEM_LOAD_32dp32b32xES25_NS1K_INS1L_ILi2ELi4ELi3EEENS1N_ILi16EEENSN_INS5_IJS1P_SO_EEENS5_IJSO_SB_EEEEEEENS4_39AutoVectorizingCopyWithAssumedAlignmentILi128EEENS4_14SM90_TMA_STOREES2W_S2Y_S2Y_EEEvvEEEEvNT_6ParamsE,"aw",@nobits
	.sectionflags	@""
	.align	16
	.zero		1024


//--------------------- .nv.shared.reserved.0     --------------------------
	.section	.nv.shared.reserved.0,"aw",@nobits
	.weak		__nv_reservedSMEM_offset_0_alias
	.size		__nv_reservedSMEM_offset_0_alias, 0, 64
	.other		__nv_reservedSMEM_offset_0_alias,@"STO_CUDA_RESERVED_SHARED STV_DEFAULT"
__nv_reservedSMEM_offset_0_alias:
	.zero		0
.nv.shared.reserved.0:
	.zero		64
	.weak		__nv_reservedSMEM_tcgen05_partition
	.type		__nv_reservedSMEM_tcgen05_partition,@object
	.size		__nv_reservedSMEM_tcgen05_partition,(.L_0 - __nv_reservedSMEM_tcgen05_partition)
__nv_reservedSMEM_tcgen05_partition:
	.zero		32
.L_0:


//--------------------- .nv.global                --------------------------
	.section	.nv.global,"aw",@nobits
.nv.global:
	.type		_ZN40_INTERNAL_7fc26dbe_4_k_cu_790e43f4_387184cute1_E,@object
	.size		_ZN40_INTERNAL_7fc26dbe_4_k_cu_790e43f4_387184cute1_E,(_ZN40_INTERNAL_7fc26dbe_4_k_cu_790e43f4_387184cuda3std3__45__cpo6cbeginE - _ZN40_INTERNAL_7fc26dbe_4_k_cu_790e43f4_387184cute1_E)
_ZN40_INTERNAL_7fc26dbe_4_k_cu_790e43f4_387184cute1_E:
	.zero		1
	.type		_ZN40_INTERNAL_7fc26dbe_4_k_cu_790e43f4_387184cuda3std3__45__cpo6cbeginE,@object
	.size		_ZN40_INTERNAL_7fc26dbe_4_k_cu_790e43f4_387184cuda3std3__45__cpo6cbeginE,(_ZN40_INTERNAL_7fc26dbe_4_k_cu_790e43f4_387184cuda3std3__48in_placeE - _ZN40_INTERNAL_7fc26dbe_4_k_cu_790e43f4_387184cuda3std3__45__cpo6cbeginE)
_ZN40_INTERNAL_7fc26dbe_4_k_cu_790e43f4_387184cuda3std3__45__cpo6cbeginE:
	.zero		1
	.type		_ZN40_INTERNAL_7fc26dbe_4_k_cu_790e43f4_387184cuda3std3__48in_placeE,@object
	.size		_ZN40_INTERNAL_7fc26dbe_4_k_cu_790e43f4_387184cuda3std3__48in_placeE,(_ZN40_INTERNAL_7fc26dbe_4_k_cu_790e43f4_387184cuda3std6ranges3__45__cpo9iter_moveE - _ZN40_INTERNAL_7fc26dbe_4_k_cu_790e43f4_387184cuda3std3__48in_placeE)
_ZN40_INTERNAL_7fc26dbe_4_k_cu_790e43f4_387184cuda3std3__48in_placeE:
	.zero		1
	.type		_ZN40_INTERNAL_7fc26dbe_4_k_cu_790e43f4_387184cuda3std6ranges3__45__cpo9iter_moveE,@object
	.size		_ZN40_INTERNAL_7fc26dbe_4_k_cu_790e43f4_387184cuda3std6ranges3__45__cpo9iter_moveE,(_ZN40_INTERNAL_7fc26dbe_4_k_cu_790e43f4_387184cuda3std3__45__cpo5beginE - _ZN40_INTERNAL_7fc26dbe_4_k_cu_790e43f4_387184cuda3std6ranges3__45__cpo9iter_moveE)
_ZN40_INTERNAL_7fc26dbe_4_k_cu_790e43f4_387184cuda3std6ranges3__45__cpo9iter_moveE:
	.zero		1
	.type		_ZN40_INTERNAL_7fc26dbe_4_k_cu_790e43f4_387184cuda3std3__45__cpo5beginE,@object
	.size		_ZN40_INTERNAL_7fc26dbe_4_k_cu_790e43f4_387184cuda3std3__45__cpo5beginE,(_ZN40_INTERNAL_7fc26dbe_4_k_cu_790e43f4_387184cuda3std3__442_GLOBAL__N__7fc26dbe_4_k_cu_790e43f4_387186ignoreE - _ZN40_INTERNAL_7fc26dbe_4_k_cu_790e43f4_387184cuda3std3__45__cpo5beginE)
_ZN40_INTERNAL_7fc26dbe_4_k_cu_790e43f4_387184cuda3std3__45__cpo5beginE:
	.zero		1
	.type		_ZN40_INTERNAL_7fc26dbe_4_k_cu_790e43f4_387184cuda3std3__442_GLOBAL__N__7fc26dbe_4_k_cu_790e43f4_387186ignoreE,@object
	.size		_ZN40_INTERNAL_7fc26dbe_4_k_cu_790e43f4_387184cuda3std3__442_GLOBAL__N__7fc26dbe_4_k_cu_790e43f4_387186ignoreE,(_ZN40_INTERNAL_7fc26dbe_4_k_cu_790e43f4_387184cute7productE - _ZN40_INTERNAL_7fc26dbe_4_k_cu_790e43f4_387184cuda3std3__442_GLOBAL__N__7fc26dbe_4_k_cu_790e43f4_387186ignoreE)
_ZN40_INTERNAL_7fc26dbe_4_k_cu_790e43f4_387184cuda3std3__442_GLOBAL__N__7fc26dbe_4_k_cu_790e43f4_387186ignoreE:
	.zero		1
	.type		_ZN40_INTERNAL_7fc26dbe_4_k_cu_790e43f4_387184cute7productE,@object
	.size		_ZN40_INTERNAL_7fc26dbe_4_k_cu_790e43f4_387184cute7productE,(_ZN40_INTERNAL_7fc26dbe_4_k_cu_790e43f4_387184cuda3std3__45__cpo3endE - _ZN40_INTERNAL_7fc26dbe_4_k_cu_790e43f4_387184cute7productE)
_ZN40_INTERNAL_7fc26dbe_4_k_cu_790e43f4_387184cute7productE:
	.zero		1
	.type		_ZN40_INTERNAL_7fc26dbe_4_k_cu_790e43f4_387184cuda3std3__45__cpo3endE,@object
	.size		_ZN40_INTERNAL_7fc26dbe_4_k_cu_790e43f4_387184cuda3std3__45__cpo3endE,(_ZN40_INTERNAL_7fc26dbe_4_k_cu_790e43f4_387184cuda3std3__419piecewise_constructE - _ZN40_INTERNAL_7fc26dbe_4_k_cu_790e43f4_387184cuda3std3__45__cpo3endE)
_ZN40_INTERNAL_7fc26dbe_4_k_cu_790e43f4_387184cuda3std3__45__cpo3endE:
	.zero		1
	.type		_ZN40_INTERNAL_7fc26dbe_4_k_cu_790e43f4_387184cuda3std3__419piecewise_constructE,@object
	.size		_ZN40_INTERNAL_7fc26dbe_4_k_cu_790e43f4_387184cuda3std3__419piecewise_constructE,(_ZN40_INTERNAL_7fc26dbe_4_k_cu_790e43f4_387184cuda3std3__45__cpo4cendE - _ZN40_INTERNAL_7fc26dbe_4_k_cu_790e43f4_387184cuda3std3__419piecewise_constructE)
_ZN40_INTERNAL_7fc26dbe_4_k_cu_790e43f4_387184cuda3std3__419piecewise_constructE:
	.zero		1
	.type		_ZN40_INTERNAL_7fc26dbe_4_k_cu_790e43f4_387184cuda3std3__45__cpo4cendE,@object
	.size		_ZN40_INTERNAL_7fc26dbe_4_k_cu_790e43f4_387184cuda3std3__45__cpo4cendE,(_ZN40_INTERNAL_7fc26dbe_4_k_cu_790e43f4_387184cuda3std6ranges3__45__cpo4swapE - _ZN40_INTERNAL_7fc26dbe_4_k_cu_790e43f4_387184cuda3std3__45__cpo4cendE)
_ZN40_INTERNAL_7fc26dbe_4_k_cu_790e43f4_387184cuda3std3__45__cpo4cendE:
	.zero		1
	.type		_ZN40_INTERNAL_7fc26dbe_4_k_cu_790e43f4_387184cuda3std6ranges3__45__cpo4swapE,@object
	.size		_ZN40_INTERNAL_7fc26dbe_4_k_cu_790e43f4_387184cuda3std6ranges3__45__cpo4swapE,(.L_10 - _ZN40_INTERNAL_7fc26dbe_4_k_cu_790e43f4_387184cuda3std6ranges3__45__cpo4swapE)
_ZN40_INTERNAL_7fc26dbe_4_k_cu_790e43f4_387184cuda3std6ranges3__45__cpo4swapE:
	.zero		1
.L_10:


//--------------------- .nv.constant0._ZN7cutlass13device_kernelINS_4gemm6kernel13GemmUniversalIN4cute5tupleIJiiiiEEENS1_10collective13CollectiveMmaINS1_46MainloopSm100TmaUmmaWarpSpecializedBlockScaledILi7ELi2ELi2ENS5_IJNS4_1CILi1EEENSA_ILi4EEESB_EEEEENS5_IJNSA_ILi128EEENSA_ILi64EEENSA_ILi256EEEEEENS5_IJNS_12float_e2m1_tENS_13float_ue4m3_tEEEENS5_IJNS5_IJlSB_lEEENS4_6LayoutINS5_IJNS5_IJNS5_IJNSA_ILi32EEESC_EEEiEEENS5_IJNS5_IJNSA_ILi16EEESC_EEEiEEENS5_IJSB_iEEEEEENS5_IJST_NS5_IJNS5_IJNSA_ILi0EEESB_EEENSA_ILi512EEEEEENS5_IJSW_iEEEEEEEEEEESL_S13_NS4_8TiledMMAINS4_8MMA_AtomIJNS4_17SM100_MMA_MXF4_SSISJ_SJ_fSK_Li128ELi64ELi16ELNS4_4UMMA5MajorE0ELS18_0ELNS17_7ScaleInE0ELS19_0EEEEEENSN_INS5_IJSB_SB_SB_EEENS5_IJSW_SW_SW_EEEEENS5_IJNS4_10UnderscoreES1F_S1F_EEEEENS5_IJNS4_23SM90_TMA_LOAD_MULTICASTES1I_EEENS5_IJNS4_14ComposedLayoutINS4_7SwizzleILi3ELi4ELi3EEENS4_18smem_ptr_flag_bitsILi4EEENSN_INS5_IJNSA_ILi8EEESH_EEENS5_IJSH_SB_EEEEEEENSN_INS5_IJNS5_IJNS5_IJSP_SB_EEESS_EEESB_NS5_IJSB_SC_EEEEEENS5_IJNS5_IJNS5_IJSS_SY_EEESX_EEESW_NS5_IJSC_SY_EEEEEEEEEEEvNS4_8identityENS5_IJNS4_13SM90_TMA_LOADES25_EEES23_vS24_EENS_8epilogue10collective18CollectiveEpilogueINS28_23Sm100TmaWarpSpecializedILi3ELi2ELi32ELb1ELb0EEEJSI_NS5_IJNSN_ISF_SB_EENSN_ISO_SB_EEEEENS_10bfloat16_tESM_S2G_SM_NS28_6fusion15FusionCallbacksIS2C_NS2H_17LinearCombinationIS2G_fS2G_fLNS_15FloatRoundStyleE2EEESI_S2F_JEEENS4_5SM1004TMEM4LOAD26SM100_TMEM_LOAD_32dp32b32xES25_NS1K_INS1L_ILi2ELi4ELi3EEENS1N_ILi16EEENSN_INS5_IJS1P_SO_EEENS5_IJSO_SB_EEEEEEENS4_39AutoVectorizingCopyWithAssumedAlignmentILi128EEENS4_14SM90_TMA_STOREES2W_S2Y_S2Y_EEEvvEEEEvNT_6ParamsE --------------------------
	.section	.nv.constant0._ZN7cutlass13device_kernelINS_4gemm6kernel13GemmUniversalIN4cute5tupleIJiiiiEEENS1_10collective13CollectiveMmaINS1_46MainloopSm100TmaUmmaWarpSpecializedBlockScaledILi7ELi2ELi2ENS5_IJNS4_1CILi1EEENSA_ILi4EEESB_EEEEENS5_IJNSA_ILi128EEENSA_ILi64EEENSA_ILi256EEEEEENS5_IJNS_12float_e2m1_tENS_13float_ue4m3_tEEEENS5_IJNS5_IJlSB_lEEENS4_6LayoutINS5_IJNS5_IJNS5_IJNSA_ILi32EEESC_EEEiEEENS5_IJNS5_IJNSA_ILi16EEESC_EEEiEEENS5_IJSB_iEEEEEENS5_IJST_NS5_IJNS5_IJNSA_ILi0EEESB_EEENSA_ILi512EEEEEENS5_IJSW_iEEEEEEEEEEESL_S13_NS4_8TiledMMAINS4_8MMA_AtomIJNS4_17SM100_MMA_MXF4_SSISJ_SJ_fSK_Li128ELi64ELi16ELNS4_4UMMA5MajorE0ELS18_0ELNS17_7ScaleInE0ELS19_0EEEEEENSN_INS5_IJSB_SB_SB_EEENS5_IJSW_SW_SW_EEEEENS5_IJNS4_10UnderscoreES1F_S1F_EEEEENS5_IJNS4_23SM90_TMA_LOAD_MULTICASTES1I_EEENS5_IJNS4_14ComposedLayoutINS4_7SwizzleILi3ELi4ELi3EEENS4_18smem_ptr_flag_bitsILi4EEENSN_INS5_IJNSA_ILi8EEESH_EEENS5_IJSH_SB_EEEEEEENSN_INS5_IJNS5_IJNS5_IJSP_SB_EEESS_EEESB_NS5_IJSB_SC_EEEEEENS5_IJNS5_IJNS5_IJSS_SY_EEESX_EEESW_NS5_IJSC_SY_EEEEEEEEEEEvNS4_8identityENS5_IJNS4_13SM90_TMA_LOADES25_EEES23_vS24_EENS_8epilogue10collective18CollectiveEpilogueINS28_23Sm100TmaWarpSpecializedILi3ELi2ELi32ELb1ELb0EEEJSI_NS5_IJNSN_ISF_SB_EENSN_ISO_SB_EEEEENS_10bfloat16_tESM_S2G_SM_NS28_6fusion15FusionCallbacksIS2C_NS2H_17LinearCombinationIS2G_fS2G_fLNS_15FloatRoundStyleE2EEESI_S2F_JEEENS4_5SM1004TMEM4LOAD26SM100_TMEM_LOAD_32dp32b32xES25_NS1K_INS1L_ILi2ELi4ELi3EEENS1N_ILi16EEENSN_INS5_IJS1P_SO_EEENS5_IJSO_SB_EEEEEEENS4_39AutoVectorizingCopyWithAssumedAlignmentILi128EEENS4_14SM90_TMA_STOREES2W_S2Y_S2Y_EEEvvEEEEvNT_6ParamsE,"a",@progbits
	.sectionflags	@""
	.align	4
.nv.constant0._ZN7cutlass13device_kernelINS_4gemm6kernel13GemmUniversalIN4cute5tupleIJiiiiEEENS1_10collective13CollectiveMmaINS1_46MainloopSm100TmaUmmaWarpSpecializedBlockScaledILi7ELi2ELi2ENS5_IJNS4_1CILi1EEENSA_ILi4EEESB_EEEEENS5_IJNSA_ILi128EEENSA_ILi64EEENSA_ILi256EEEEEENS5_IJNS_12float_e2m1_tENS_13float_ue4m3_tEEEENS5_IJNS5_IJlSB_lEEENS4_6LayoutINS5_IJNS5_IJNS5_IJNSA_ILi32EEESC_EEEiEEENS5_IJNS5_IJNSA_ILi16EEESC_EEEiEEENS5_IJSB_iEEEEEENS5_IJST_NS5_IJNS5_IJNSA_ILi0EEESB_EEENSA_ILi512EEEEEENS5_IJSW_iEEEEEEEEEEESL_S13_NS4_8TiledMMAINS4_8MMA_AtomIJNS4_17SM100_MMA_MXF4_SSISJ_SJ_fSK_Li128ELi64ELi16ELNS4_4UMMA5MajorE0ELS18_0ELNS17_7ScaleInE0ELS19_0EEEEEENSN_INS5_IJSB_SB_SB_EEENS5_IJSW_SW_SW_EEEEENS5_IJNS4_10UnderscoreES1F_S1F_EEEEENS5_IJNS4_23SM90_TMA_LOAD_MULTICASTES1I_EEENS5_IJNS4_14ComposedLayoutINS4_7SwizzleILi3ELi4ELi3EEENS4_18smem_ptr_flag_bitsILi4EEENSN_INS5_IJNSA_ILi8EEESH_EEENS5_IJSH_SB_EEEEEEENSN_INS5_IJNS5_IJNS5_IJSP_SB_EEESS_EEESB_NS5_IJSB_SC_EEEEEENS5_IJNS5_IJNS5_IJSS_SY_EEESX_EEESW_NS5_IJSC_SY_EEEEEEEEEEEvNS4_8identityENS5_IJNS4_13SM90_TMA_LOADES25_EEES23_vS24_EENS_8epilogue10collective18CollectiveEpilogueINS28_23Sm100TmaWarpSpecializedILi3ELi2ELi32ELb1ELb0EEEJSI_NS5_IJNSN_ISF_SB_EENSN_ISO_SB_EEEEENS_10bfloat16_tESM_S2G_SM_NS28_6fusion15FusionCallbacksIS2C_NS2H_17LinearCombinationIS2G_fS2G_fLNS_15FloatRoundStyleE2EEESI_S2F_JEEENS4_5SM1004TMEM4LOAD26SM100_TMEM_LOAD_32dp32b32xES25_NS1K_INS1L_ILi2ELi4ELi3EEENS1N_ILi16EEENSN_INS5_IJS1P_SO_EEENS5_IJSO_SB_EEEEEEENS4_39AutoVectorizingCopyWithAssumedAlignmentILi128EEENS4_14SM90_TMA_STOREES2W_S2Y_S2Y_EEEvvEEEEvNT_6ParamsE:
	.zero		3968


//--------------------- SYMBOLS --------------------------

	.type		.nv.reservedSmem.offset0,@object
	.size		.nv.reservedSmem.offset0,0x4
	.type		.nv.reservedSmem.cap,@object
	.size		.nv.reservedSmem.cap,0x4
	.type		__assertfail,@function
